	.target	sm_100a

	.elftype	@"ET_EXEC"


//--------------------- .note.nv.tkinfo           --------------------------
	.section	.note.nv.tkinfo,"",@"SHT_NOTE"
	.sectionflags	@"SHF_NOTE_NV_TKINFO"
	.tkinfo
        /*0018*/ 	.word	0x00000002
        /*0030*/ 	.string	""
        /*0030*/ 	.string	"ptxas"
        /*0030*/ 	.string	"Cuda compilation tools, release 13.0, V13.0.88"
        /*0030*/ 	.string	"Build cuda_13.0.r13.0/compiler.36424714_0"
        /*0030*/ 	.string	"-arch sm_100a -m 64 "



//--------------------- .note.nv.cuinfo           --------------------------
	.section	.note.nv.cuinfo,"",@"SHT_NOTE"
	.sectionflags	@"SHF_NOTE_NV_CUINFO"
        /*0018*/ 	.short	0x0002
        /*001a*/ 	.short	0x0064
        /*001c*/ 	.short	0x0082
	.zero		2


//--------------------- .nv.info                  --------------------------
	.section	.nv.info,"",@"SHT_CUDA_INFO"
	.align	4


	//----- nvinfo : EIATTR_REGCOUNT
	.align		4
        /*0000*/ 	.byte	0x04, 0x2f
        /*0002*/ 	.short	(.L_12 - .L_11)
	.align		4
.L_11:
        /*0004*/ 	.word	index@(_ZN7cutlass13device_kernelIN5flash11enable_sm90INS1_16FlashAttnFwdSm90INS1_25CollectiveMainloopFwdSm90ILi2EN4cute5tupleIJNS5_1CILi1EEES8_S8_EEENS6_IJNS7_ILi128EEESA_NS7_ILi256EEEEEELi256ENS_12float_e4m3_tEfNS_4arch4Sm90ELb1ELb0ELb1ELb1ELb0ELb1ELb0ELb1ELb1ELb0ELb0ELb0EEENS1_21CollectiveEpilogueFwdINS6_IJSA_SB_SA_EEES9_NS_10bfloat16_tESF_Li256ELb1ELb0ELb0ELb1EEENS1_36VarlenDynamicPersistentTileSchedulerILi128ELi128ELi256ELi128ELb0ELb0ELb1ELb1ELb1ELb1EEEEEEEEEvNT_6ParamsE)
        /*0008*/ 	.word	0x00000004


	//----- nvinfo : EIATTR_FRAME_SIZE
	.align		4
.L_12:
        /*000c*/ 	.byte	0x04, 0x11
        /*000e*/ 	.short	(.L_14 - .L_13)
	.align		4
.L_13:
        /*0010*/ 	.word	index@(_ZN7cutlass13device_kernelIN5flash11enable_sm90INS1_16FlashAttnFwdSm90INS1_25CollectiveMainloopFwdSm90ILi2EN4cute5tupleIJNS5_1CILi1EEES8_S8_EEENS6_IJNS7_ILi128EEESA_NS7_ILi256EEEEEELi256ENS_12float_e4m3_tEfNS_4arch4Sm90ELb1ELb0ELb1ELb1ELb0ELb1ELb0ELb1ELb1ELb0ELb0ELb0EEENS1_21CollectiveEpilogueFwdINS6_IJSA_SB_SA_EEES9_NS_10bfloat16_tESF_Li256ELb1ELb0ELb0ELb1EEENS1_36VarlenDynamicPersistentTileSchedulerILi128ELi128ELi256ELi128ELb0ELb0ELb1ELb1ELb1ELb1EEEEEEEEEvNT_6ParamsE)
        /*0014*/ 	.word	0x00000000


	//----- nvinfo : EIATTR_REGCOUNT
	.align		4
.L_14:
        /*0018*/ 	.byte	0x04, 0x2f
        /*001a*/ 	.short	(.L_16 - .L_15)
	.align		4
.L_15:
        /*001c*/ 	.word	index@(_ZN7cutlass13device_kernelIN5flash11enable_sm90INS1_16FlashAttnFwdSm90INS1_25CollectiveMainloopFwdSm90ILi2EN4cute5tupleIJNS5_1CILi1EEES8_S8_EEENS6_IJNS7_ILi128EEESA_NS7_ILi256EEEEEELi256ENS_12float_e4m3_tEfNS_4arch4Sm90ELb1ELb0ELb1ELb1ELb0ELb0ELb0ELb1ELb1ELb0ELb0ELb0EEENS1_21CollectiveEpilogueFwdINS6_IJSA_SB_SA_EEES9_NS_10bfloat16_tESF_Li256ELb1ELb0ELb0ELb1EEENS1_36VarlenDynamicPersistentTileSchedulerILi128ELi128ELi256ELi128ELb0ELb0ELb1ELb1ELb1ELb1EEEEEEEEEvNT_6ParamsE)
        /*0020*/ 	.word	0x00000004


	//----- nvinfo : EIATTR_FRAME_SIZE
	.align		4
.L_16:
        /*0024*/ 	.byte	0x04, 0x11
        /*0026*/ 	.short	(.L_18 - .L_17)
	.align		4
.L_17:
        /*0028*/ 	.word	index@(_ZN7cutlass13device_kernelIN5flash11enable_sm90INS1_16FlashAttnFwdSm90INS1_25CollectiveMainloopFwdSm90ILi2EN4cute5tupleIJNS5_1CILi1EEES8_S8_EEENS6_IJNS7_ILi128EEESA_NS7_ILi256EEEEEELi256ENS_12float_e4m3_tEfNS_4arch4Sm90ELb1ELb0ELb1ELb1ELb0ELb0ELb0ELb1ELb1ELb0ELb0ELb0EEENS1_21CollectiveEpilogueFwdINS6_IJSA_SB_SA_EEES9_NS_10bfloat16_tESF_Li256ELb1ELb0ELb0ELb1EEENS1_36VarlenDynamicPersistentTileSchedulerILi128ELi128ELi256ELi128ELb0ELb0ELb1ELb1ELb1ELb1EEEEEEEEEvNT_6ParamsE)
        /*002c*/ 	.word	0x00000000


	//----- nvinfo : EIATTR_REGCOUNT
	.align		4
.L_18:
        /*0030*/ 	.byte	0x04, 0x2f
        /*0032*/ 	.short	(.L_20 - .L_19)
	.align		4
.L_19:
        /*0034*/ 	.word	index@(_ZN7cutlass13device_kernelIN5flash11enable_sm90INS1_16FlashAttnFwdSm90INS1_25CollectiveMainloopFwdSm90ILi2EN4cute5tupleIJNS5_1CILi1EEES8_S8_EEENS6_IJNS7_ILi128EEESA_NS7_ILi256EEEEEELi256ENS_12float_e4m3_tEfNS_4arch4Sm90ELb1ELb0ELb1ELb0ELb0ELb0ELb0ELb1ELb1ELb0ELb0ELb0EEENS1_21CollectiveEpilogueFwdINS6_IJSA_SB_SA_EEES9_NS_10bfloat16_tESF_Li256ELb0ELb0ELb0ELb1EEENS1_30DynamicPersistentTileSchedulerILi256ELi128ELb0ELb0ELb1EEEEEEEEEvNT_6ParamsE)
        /*0038*/ 	.word	0x00000004


	//----- nvinfo : EIATTR_FRAME_SIZE
	.align		4
.L_20:
        /*003c*/ 	.byte	0x04, 0x11
        /*003e*/ 	.short	(.L_22 - .L_21)
	.align		4
.L_21:
        /*0040*/ 	.word	index@(_ZN7cutlass13device_kernelIN5flash11enable_sm90INS1_16FlashAttnFwdSm90INS1_25CollectiveMainloopFwdSm90ILi2EN4cute5tupleIJNS5_1CILi1EEES8_S8_EEENS6_IJNS7_ILi128EEESA_NS7_ILi256EEEEEELi256ENS_12float_e4m3_tEfNS_4arch4Sm90ELb1ELb0ELb1ELb0ELb0ELb0ELb0ELb1ELb1ELb0ELb0ELb0EEENS1_21CollectiveEpilogueFwdINS6_IJSA_SB_SA_EEES9_NS_10bfloat16_tESF_Li256ELb0ELb0ELb0ELb1EEENS1_30DynamicPersistentTileSchedulerILi256ELi128ELb0ELb0ELb1EEEEEEEEEvNT_6ParamsE)
        /*0044*/ 	.word	0x00000000


	//----- nvinfo : EIATTR_REGCOUNT
	.align		4
.L_22:
        /*0048*/ 	.byte	0x04, 0x2f
        /*004a*/ 	.short	(.L_24 - .L_23)
	.align		4
.L_23:
        /*004c*/ 	.word	index@(_ZN7cutlass13device_kernelIN5flash11enable_sm90INS1_16FlashAttnFwdSm90INS1_25CollectiveMainloopFwdSm90ILi2EN4cute5tupleIJNS5_1CILi1EEES8_S8_EEENS6_IJNS7_ILi128EEENS7_ILi64EEENS7_ILi256EEEEEELi256ENS_12float_e4m3_tEfNS_4arch4Sm90ELb0ELb1ELb1ELb1ELb0ELb1ELb0ELb1ELb1ELb0ELb0ELb0EEENS1_21CollectiveEpilogueFwdINS6_IJSA_SC_SB_EEES9_NS_10bfloat16_tESG_Li256ELb1ELb0ELb0ELb1EEENS1_36VarlenDynamicPersistentTileSchedulerILi128ELi64ELi256ELi128ELb0ELb0ELb1ELb1ELb0ELb1EEEEEEEEEvNT_6ParamsE)
        /*0050*/ 	.word	0x00000004


	//----- nvinfo : EIATTR_FRAME_SIZE
	.align		4
.L_24:
        /*0054*/ 	.byte	0x04, 0x11
        /*0056*/ 	.short	(.L_26 - .L_25)
	.align		4
.L_25:
        /*0058*/ 	.word	index@(_ZN7cutlass13device_kernelIN5flash11enable_sm90INS1_16FlashAttnFwdSm90INS1_25CollectiveMainloopFwdSm90ILi2EN4cute5tupleIJNS5_1CILi1EEES8_S8_EEENS6_IJNS7_ILi128EEENS7_ILi64EEENS7_ILi256EEEEEELi256ENS_12float_e4m3_tEfNS_4arch4Sm90ELb0ELb1ELb1ELb1ELb0ELb1ELb0ELb1ELb1ELb0ELb0ELb0EEENS1_21CollectiveEpilogueFwdINS6_IJSA_SC_SB_EEES9_NS_10bfloat16_tESG_Li256ELb1ELb0ELb0ELb1EEENS1_36VarlenDynamicPersistentTileSchedulerILi128ELi64ELi256ELi128ELb0ELb0ELb1ELb1ELb0ELb1EEEEEEEEEvNT_6ParamsE)
        /*005c*/ 	.word	0x00000000


	//----- nvinfo : EIATTR_REGCOUNT
	.align		4
.L_26:
        /*0060*/ 	.byte	0x04, 0x2f
        /*0062*/ 	.short	(.L_28 - .L_27)
	.align		4
.L_27:
        /*0064*/ 	.word	index@(_ZN7cutlass13device_kernelIN5flash11enable_sm90INS1_16FlashAttnFwdSm90INS1_25CollectiveMainloopFwdSm90ILi2EN4cute5tupleIJNS5_1CILi1EEES8_S8_EEENS6_IJNS7_ILi128EEENS7_ILi64EEENS7_ILi256EEEEEELi256ENS_12float_e4m3_tEfNS_4arch4Sm90ELb0ELb1ELb1ELb1ELb0ELb0ELb0ELb1ELb1ELb0ELb0ELb0EEENS1_21CollectiveEpilogueFwdINS6_IJSA_SC_SB_EEES9_NS_10bfloat16_tESG_Li256ELb1ELb0ELb0ELb1EEENS1_36VarlenDynamicPersistentTileSchedulerILi128ELi64ELi256ELi128ELb0ELb0ELb1ELb1ELb0ELb1EEEEEEEEEvNT_6ParamsE)
        /*0068*/ 	.word	0x00000004


	//----- nvinfo : EIATTR_FRAME_SIZE
	.align		4
.L_28:
        /*006c*/ 	.byte	0x04, 0x11
        /*006e*/ 	.short	(.L_30 - .L_29)
	.align		4
.L_29:
        /*0070*/ 	.word	index@(_ZN7cutlass13device_kernelIN5flash11enable_sm90INS1_16FlashAttnFwdSm90INS1_25CollectiveMainloopFwdSm90ILi2EN4cute5tupleIJNS5_1CILi1EEES8_S8_EEENS6_IJNS7_ILi128EEENS7_ILi64EEENS7_ILi256EEEEEELi256ENS_12float_e4m3_tEfNS_4arch4Sm90ELb0ELb1ELb1ELb1ELb0ELb0ELb0ELb1ELb1ELb0ELb0ELb0EEENS1_21CollectiveEpilogueFwdINS6_IJSA_SC_SB_EEES9_NS_10bfloat16_tESG_Li256ELb1ELb0ELb0ELb1EEENS1_36VarlenDynamicPersistentTileSchedulerILi128ELi64ELi256ELi128ELb0ELb0ELb1ELb1ELb0ELb1EEEEEEEEEvNT_6ParamsE)
        /*0074*/ 	.word	0x00000000


	//----- nvinfo : EIATTR_REGCOUNT
	.align		4
.L_30:
        /*0078*/ 	.byte	0x04, 0x2f
        /*007a*/ 	.short	(.L_32 - .L_31)
	.align		4
.L_31:
        /*007c*/ 	.word	index@(_ZN7cutlass13device_kernelIN5flash11enable_sm90INS1_16FlashAttnFwdSm90INS1_25CollectiveMainloopFwdSm90ILi2EN4cute5tupleIJNS5_1CILi1EEES8_S8_EEENS6_IJNS7_ILi128EEENS7_ILi64EEENS7_ILi256EEEEEELi256ENS_12float_e4m3_tEfNS_4arch4Sm90ELb0ELb1ELb1ELb0ELb0ELb0ELb0ELb1ELb1ELb0ELb0ELb0EEENS1_21CollectiveEpilogueFwdINS6_IJSA_SC_SB_EEES9_NS_10bfloat16_tESG_Li256ELb0ELb0ELb0ELb1EEENS1_30DynamicPersistentTileSchedulerILi256ELi128ELb0ELb0ELb1EEEEEEEEEvNT_6ParamsE)
        /*0080*/ 	.word	0x00000004


	//----- nvinfo : EIATTR_FRAME_SIZE
	.align		4
.L_32:
        /*0084*/ 	.byte	0x04, 0x11
        /*0086*/ 	.short	(.L_34 - .L_33)
	.align		4
.L_33:
        /*0088*/ 	.word	index@(_ZN7cutlass13device_kernelIN5flash11enable_sm90INS1_16FlashAttnFwdSm90INS1_25CollectiveMainloopFwdSm90ILi2EN4cute5tupleIJNS5_1CILi1EEES8_S8_EEENS6_IJNS7_ILi128EEENS7_ILi64EEENS7_ILi256EEEEEELi256ENS_12float_e4m3_tEfNS_4arch4Sm90ELb0ELb1ELb1ELb0ELb0ELb0ELb0ELb1ELb1ELb0ELb0ELb0EEENS1_21CollectiveEpilogueFwdINS6_IJSA_SC_SB_EEES9_NS_10bfloat16_tESG_Li256ELb0ELb0ELb0ELb1EEENS1_30DynamicPersistentTileSchedulerILi256ELi128ELb0ELb0ELb1EEEEEEEEEvNT_6ParamsE)
        /*008c*/ 	.word	0x00000000


	//----- nvinfo : EIATTR_REGCOUNT
	.align		4
.L_34:
        /*0090*/ 	.byte	0x04, 0x2f
        /*0092*/ 	.short	(.L_36 - .L_35)
	.align		4
.L_35:
        /*0094*/ 	.word	index@(_ZN7cutlass13device_kernelIN5flash11enable_sm90INS1_16FlashAttnFwdSm90INS1_25CollectiveMainloopFwdSm90ILi2EN4cute5tupleIJNS5_1CILi1EEES8_S8_EEENS6_IJNS7_ILi128EEESA_NS7_ILi256EEEEEELi256ENS_12float_e4m3_tEfNS_4arch4Sm90ELb0ELb0ELb1ELb1ELb0ELb1ELb0ELb1ELb1ELb0ELb0ELb0EEENS1_21CollectiveEpilogueFwdINS6_IJSA_SB_SA_EEES9_NS_10bfloat16_tESF_Li256ELb1ELb0ELb0ELb1EEENS1_36VarlenDynamicPersistentTileSchedulerILi128ELi128ELi256ELi128ELb0ELb0ELb1ELb0ELb1ELb1EEEEEEEEEvNT_6ParamsE)
        /*0098*/ 	.word	0x00000004


	//----- nvinfo : EIATTR_FRAME_SIZE
	.align		4
.L_36:
        /*009c*/ 	.byte	0x04, 0x11
        /*009e*/ 	.short	(.L_38 - .L_37)
	.align		4
.L_37:
        /*00a0*/ 	.word	index@(_ZN7cutlass13device_kernelIN5flash11enable_sm90INS1_16FlashAttnFwdSm90INS1_25CollectiveMainloopFwdSm90ILi2EN4cute5tupleIJNS5_1CILi1EEES8_S8_EEENS6_IJNS7_ILi128EEESA_NS7_ILi256EEEEEELi256ENS_12float_e4m3_tEfNS_4arch4Sm90ELb0ELb0ELb1ELb1ELb0ELb1ELb0ELb1ELb1ELb0ELb0ELb0EEENS1_21CollectiveEpilogueFwdINS6_IJSA_SB_SA_EEES9_NS_10bfloat16_tESF_Li256ELb1ELb0ELb0ELb1EEENS1_36VarlenDynamicPersistentTileSchedulerILi128ELi128ELi256ELi128ELb0ELb0ELb1ELb0ELb1ELb1EEEEEEEEEvNT_6ParamsE)
        /*00a4*/ 	.word	0x00000000


	//----- nvinfo : EIATTR_REGCOUNT
	.align		4
.L_38:
        /*00a8*/ 	.byte	0x04, 0x2f
        /*00aa*/ 	.short	(.L_40 - .L_39)
	.align		4
.L_39:
        /*00ac*/ 	.word	index@(_ZN7cutlass13device_kernelIN5flash11enable_sm90INS1_16FlashAttnFwdSm90INS1_25CollectiveMainloopFwdSm90ILi2EN4cute5tupleIJNS5_1CILi1EEES8_S8_EEENS6_IJNS7_ILi128EEESA_NS7_ILi256EEEEEELi256ENS_12float_e4m3_tEfNS_4arch4Sm90ELb0ELb0ELb1ELb1ELb0ELb0ELb0ELb1ELb1ELb0ELb0ELb0EEENS1_21CollectiveEpilogueFwdINS6_IJSA_SB_SA_EEES9_NS_10bfloat16_tESF_Li256ELb1ELb0ELb0ELb1EEENS1_36VarlenDynamicPersistentTileSchedulerILi128ELi128ELi256ELi128ELb0ELb0ELb1ELb0ELb1ELb1EEEEEEEEEvNT_6ParamsE)
        /*00b0*/ 	.word	0x00000004


	//----- nvinfo : EIATTR_FRAME_SIZE
	.align		4
.L_40:
        /*00b4*/ 	.byte	0x04, 0x11
        /*00b6*/ 	.short	(.L_42 - .L_41)
	.align		4
.L_41:
        /*00b8*/ 	.word	index@(_ZN7cutlass13device_kernelIN5flash11enable_sm90INS1_16FlashAttnFwdSm90INS1_25CollectiveMainloopFwdSm90ILi2EN4cute5tupleIJNS5_1CILi1EEES8_S8_EEENS6_IJNS7_ILi128EEESA_NS7_ILi256EEEEEELi256ENS_12float_e4m3_tEfNS_4arch4Sm90ELb0ELb0ELb1ELb1ELb0ELb0ELb0ELb1ELb1ELb0ELb0ELb0EEENS1_21CollectiveEpilogueFwdINS6_IJSA_SB_SA_EEES9_NS_10bfloat16_tESF_Li256ELb1ELb0ELb0ELb1EEENS1_36VarlenDynamicPersistentTileSchedulerILi128ELi128ELi256ELi128ELb0ELb0ELb1ELb0ELb1ELb1EEEEEEEEEvNT_6ParamsE)
        /*00bc*/ 	.word	0x00000000


	//----- nvinfo : EIATTR_REGCOUNT
	.align		4
.L_42:
        /*00c0*/ 	.byte	0x04, 0x2f
        /*00c2*/ 	.short	(.L_44 - .L_43)
	.align		4
.L_43:
        /*00c4*/ 	.word	index@(_ZN7cutlass13device_kernelIN5flash11enable_sm90INS1_16FlashAttnFwdSm90INS1_25CollectiveMainloopFwdSm90ILi2EN4cute5tupleIJNS5_1CILi1EEES8_S8_EEENS6_IJNS7_ILi128EEESA_NS7_ILi256EEEEEELi256ENS_12float_e4m3_tEfNS_4arch4Sm90ELb0ELb0ELb1ELb0ELb0ELb0ELb0ELb1ELb1ELb0ELb0ELb0EEENS1_21CollectiveEpilogueFwdINS6_IJSA_SB_SA_EEES9_NS_10bfloat16_tESF_Li256ELb0ELb0ELb0ELb1EEENS1_29StaticPersistentTileSchedulerILb0EEEEEEEEEvNT_6ParamsE)
        /*00c8*/ 	.word	0x00000004


	//----- nvinfo : EIATTR_FRAME_SIZE
	.align		4
.L_44:
        /*00cc*/ 	.byte	0x04, 0x11
        /*00ce*/ 	.short	(.L_46 - .L_45)
	.align		4
.L_45:
        /*00d0*/ 	.word	index@(_ZN7cutlass13device_kernelIN5flash11enable_sm90INS1_16FlashAttnFwdSm90INS1_25CollectiveMainloopFwdSm90ILi2EN4cute5tupleIJNS5_1CILi1EEES8_S8_EEENS6_IJNS7_ILi128EEESA_NS7_ILi256EEEEEELi256ENS_12float_e4m3_tEfNS_4arch4Sm90ELb0ELb0ELb1ELb0ELb0ELb0ELb0ELb1ELb1ELb0ELb0ELb0EEENS1_21CollectiveEpilogueFwdINS6_IJSA_SB_SA_EEES9_NS_10bfloat16_tESF_Li256ELb0ELb0ELb0ELb1EEENS1_29StaticPersistentTileSchedulerILb0EEEEEEEEEvNT_6ParamsE)
        /*00d4*/ 	.word	0x00000000


	//----- nvinfo : EIATTR_MIN_STACK_SIZE
	.align		4
.L_46:
        /*00d8*/ 	.byte	0x04, 0x12
        /*00da*/ 	.short	(.L_48 - .L_47)
	.align		4
.L_47:
        /*00dc*/ 	.word	index@(_ZN7cutlass13device_kernelIN5flash11enable_sm90INS1_16FlashAttnFwdSm90INS1_25CollectiveMainloopFwdSm90ILi2EN4cute5tupleIJNS5_1CILi1EEES8_S8_EEENS6_IJNS7_ILi128EEESA_NS7_ILi256EEEEEELi256ENS_12float_e4m3_tEfNS_4arch4Sm90ELb0ELb0ELb1ELb0ELb0ELb0ELb0ELb1ELb1ELb0ELb0ELb0EEENS1_21CollectiveEpilogueFwdINS6_IJSA_SB_SA_EEES9_NS_10bfloat16_tESF_Li256ELb0ELb0ELb0ELb1EEENS1_29StaticPersistentTileSchedulerILb0EEEEEEEEEvNT_6ParamsE)
        /*00e0*/ 	.word	0x00000000


	//----- nvinfo : EIATTR_MIN_STACK_SIZE
	.align		4
.L_48:
        /*00e4*/ 	.byte	0x04, 0x12
        /*00e6*/ 	.short	(.L_50 - .L_49)
	.align		4
.L_49:
        /*00e8*/ 	.word	index@(_ZN7cutlass13device_kernelIN5flash11enable_sm90INS1_16FlashAttnFwdSm90INS1_25CollectiveMainloopFwdSm90ILi2EN4cute5tupleIJNS5_1CILi1EEES8_S8_EEENS6_IJNS7_ILi128EEESA_NS7_ILi256EEEEEELi256ENS_12float_e4m3_tEfNS_4arch4Sm90ELb0ELb0ELb1ELb1ELb0ELb0ELb0ELb1ELb1ELb0ELb0ELb0EEENS1_21CollectiveEpilogueFwdINS6_IJSA_SB_SA_EEES9_NS_10bfloat16_tESF_Li256ELb1ELb0ELb0ELb1EEENS1_36VarlenDynamicPersistentTileSchedulerILi128ELi128ELi256ELi128ELb0ELb0ELb1ELb0ELb1ELb1EEEEEEEEEvNT_6ParamsE)
        /*00ec*/ 	.word	0x00000000


	//----- nvinfo : EIATTR_MIN_STACK_SIZE
	.align		4
.L_50:
        /*00f0*/ 	.byte	0x04, 0x12
        /*00f2*/ 	.short	(.L_52 - .L_51)
	.align		4
.L_51:
        /*00f4*/ 	.word	index@(_ZN7cutlass13device_kernelIN5flash11enable_sm90INS1_16FlashAttnFwdSm90INS1_25CollectiveMainloopFwdSm90ILi2EN4cute5tupleIJNS5_1CILi1EEES8_S8_EEENS6_IJNS7_ILi128EEESA_NS7_ILi256EEEEEELi256ENS_12float_e4m3_tEfNS_4arch4Sm90ELb0ELb0ELb1ELb1ELb0ELb1ELb0ELb1ELb1ELb0ELb0ELb0EEENS1_21CollectiveEpilogueFwdINS6_IJSA_SB_SA_EEES9_NS_10bfloat16_tESF_Li256ELb1ELb0ELb0ELb1EEENS1_36VarlenDynamicPersistentTileSchedulerILi128ELi128ELi256ELi128ELb0ELb0ELb1ELb0ELb1ELb1EEEEEEEEEvNT_6ParamsE)
        /*00f8*/ 	.word	0x00000000


	//----- nvinfo : EIATTR_MIN_STACK_SIZE
	.align		4
.L_52:
        /*00fc*/ 	.byte	0x04, 0x12
        /*00fe*/ 	.short	(.L_54 - .L_53)
	.align		4
.L_53:
        /*0100*/ 	.word	index@(_ZN7cutlass13device_kernelIN5flash11enable_sm90INS1_16FlashAttnFwdSm90INS1_25CollectiveMainloopFwdSm90ILi2EN4cute5tupleIJNS5_1CILi1EEES8_S8_EEENS6_IJNS7_ILi128EEENS7_ILi64EEENS7_ILi256EEEEEELi256ENS_12float_e4m3_tEfNS_4arch4Sm90ELb0ELb1ELb1ELb0ELb0ELb0ELb0ELb1ELb1ELb0ELb0ELb0EEENS1_21CollectiveEpilogueFwdINS6_IJSA_SC_SB_EEES9_NS_10bfloat16_tESG_Li256ELb0ELb0ELb0ELb1EEENS1_30DynamicPersistentTileSchedulerILi256ELi128ELb0ELb0ELb1EEEEEEEEEvNT_6ParamsE)
        /*0104*/ 	.word	0x00000000


	//----- nvinfo : EIATTR_MIN_STACK_SIZE
	.align		4
.L_54:
        /*0108*/ 	.byte	0x04, 0x12
        /*010a*/ 	.short	(.L_56 - .L_55)
	.align		4
.L_55:
        /*010c*/ 	.word	index@(_ZN7cutlass13device_kernelIN5flash11enable_sm90INS1_16FlashAttnFwdSm90INS1_25CollectiveMainloopFwdSm90ILi2EN4cute5tupleIJNS5_1CILi1EEES8_S8_EEENS6_IJNS7_ILi128EEENS7_ILi64EEENS7_ILi256EEEEEELi256ENS_12float_e4m3_tEfNS_4arch4Sm90ELb0ELb1ELb1ELb1ELb0ELb0ELb0ELb1ELb1ELb0ELb0ELb0EEENS1_21CollectiveEpilogueFwdINS6_IJSA_SC_SB_EEES9_NS_10bfloat16_tESG_Li256ELb1ELb0ELb0ELb1EEENS1_36VarlenDynamicPersistentTileSchedulerILi128ELi64ELi256ELi128ELb0ELb0ELb1ELb1ELb0ELb1EEEEEEEEEvNT_6ParamsE)
        /*0110*/ 	.word	0x00000000


	//----- nvinfo : EIATTR_MIN_STACK_SIZE
	.align		4
.L_56:
        /*0114*/ 	.byte	0x04, 0x12
        /*0116*/ 	.short	(.L_58 - .L_57)
	.align		4
.L_57:
        /*0118*/ 	.word	index@(_ZN7cutlass13device_kernelIN5flash11enable_sm90INS1_16FlashAttnFwdSm90INS1_25CollectiveMainloopFwdSm90ILi2EN4cute5tupleIJNS5_1CILi1EEES8_S8_EEENS6_IJNS7_ILi128EEENS7_ILi64EEENS7_ILi256EEEEEELi256ENS_12float_e4m3_tEfNS_4arch4Sm90ELb0ELb1ELb1ELb1ELb0ELb1ELb0ELb1ELb1ELb0ELb0ELb0EEENS1_21CollectiveEpilogueFwdINS6_IJSA_SC_SB_EEES9_NS_10bfloat16_tESG_Li256ELb1ELb0ELb0ELb1EEENS1_36VarlenDynamicPersistentTileSchedulerILi128ELi64ELi256ELi128ELb0ELb0ELb1ELb1ELb0ELb1EEEEEEEEEvNT_6ParamsE)
        /*011c*/ 	.word	0x00000000


	//----- nvinfo : EIATTR_MIN_STACK_SIZE
	.align		4
.L_58:
        /*0120*/ 	.byte	0x04, 0x12
        /*0122*/ 	.short	(.L_60 - .L_59)
	.align		4
.L_59:
        /*0124*/ 	.word	index@(_ZN7cutlass13device_kernelIN5flash11enable_sm90INS1_16FlashAttnFwdSm90INS1_25CollectiveMainloopFwdSm90ILi2EN4cute5tupleIJNS5_1CILi1EEES8_S8_EEENS6_IJNS7_ILi128EEESA_NS7_ILi256EEEEEELi256ENS_12float_e4m3_tEfNS_4arch4Sm90ELb1ELb0ELb1ELb0ELb0ELb0ELb0ELb1ELb1ELb0ELb0ELb0EEENS1_21CollectiveEpilogueFwdINS6_IJSA_SB_SA_EEES9_NS_10bfloat16_tESF_Li256ELb0ELb0ELb0ELb1EEENS1_30DynamicPersistentTileSchedulerILi256ELi128ELb0ELb0ELb1EEEEEEEEEvNT_6ParamsE)
        /*0128*/ 	.word	0x00000000


	//----- nvinfo : EIATTR_MIN_STACK_SIZE
	.align		4
.L_60:
        /*012c*/ 	.byte	0x04, 0x12
        /*012e*/ 	.short	(.L_62 - .L_61)
	.align		4
.L_61:
        /*0130*/ 	.word	index@(_ZN7cutlass13device_kernelIN5flash11enable_sm90INS1_16FlashAttnFwdSm90INS1_25CollectiveMainloopFwdSm90ILi2EN4cute5tupleIJNS5_1CILi1EEES8_S8_EEENS6_IJNS7_ILi128EEESA_NS7_ILi256EEEEEELi256ENS_12float_e4m3_tEfNS_4arch4Sm90ELb1ELb0ELb1ELb1ELb0ELb0ELb0ELb1ELb1ELb0ELb0ELb0EEENS1_21CollectiveEpilogueFwdINS6_IJSA_SB_SA_EEES9_NS_10bfloat16_tESF_Li256ELb1ELb0ELb0ELb1EEENS1_36VarlenDynamicPersistentTileSchedulerILi128ELi128ELi256ELi128ELb0ELb0ELb1ELb1ELb1ELb1EEEEEEEEEvNT_6ParamsE)
        /*0134*/ 	.word	0x00000000


	//----- nvinfo : EIATTR_MIN_STACK_SIZE
	.align		4
.L_62:
        /*0138*/ 	.byte	0x04, 0x12
        /*013a*/ 	.short	(.L_64 - .L_63)
	.align		4
.L_63:
        /*013c*/ 	.word	index@(_ZN7cutlass13device_kernelIN5flash11enable_sm90INS1_16FlashAttnFwdSm90INS1_25CollectiveMainloopFwdSm90ILi2EN4cute5tupleIJNS5_1CILi1EEES8_S8_EEENS6_IJNS7_ILi128EEESA_NS7_ILi256EEEEEELi256ENS_12float_e4m3_tEfNS_4arch4Sm90ELb1ELb0ELb1ELb1ELb0ELb1ELb0ELb1ELb1ELb0ELb0ELb0EEENS1_21CollectiveEpilogueFwdINS6_IJSA_SB_SA_EEES9_NS_10bfloat16_tESF_Li256ELb1ELb0ELb0ELb1EEENS1_36VarlenDynamicPersistentTileSchedulerILi128ELi128ELi256ELi128ELb0ELb0ELb1ELb1ELb1ELb1EEEEEEEEEvNT_6ParamsE)
        /*0140*/ 	.word	0x00000000
.L_64:


//--------------------- .nv.compat                --------------------------
	.section	.nv.compat,"",@"SHT_CUDA_COMPAT_INFO"
	.align	4
        /*0000*/ 	.byte	0x02, 0x09, 0x01, 0x00, 0x02, 0x02, 0x01, 0x00, 0x02, 0x05, 0x05, 0x00, 0x03, 0x07, 0x01, 0x01
        /*0010*/ 	.byte	0x02, 0x03, 0x00, 0x00, 0x02, 0x06, 0x01, 0x00, 0x04, 0x0b, 0x08, 0x00, 0x09, 0x00, 0x00, 0x00
        /*0020*/ 	.byte	0x00, 0x00, 0x00, 0x00


//--------------------- .nv.info._ZN7cutlass13device_kernelIN5flash11enable_sm90INS1_16FlashAttnFwdSm90INS1_25CollectiveMainloopFwdSm90ILi2EN4cute5tupleIJNS5_1CILi1EEES8_S8_EEENS6_IJNS7_ILi128EEESA_NS7_ILi256EEEEEELi256ENS_12float_e4m3_tEfNS_4arch4Sm90ELb0ELb0ELb1ELb0ELb0ELb0ELb0ELb1ELb1ELb0ELb0ELb0EEENS1_21CollectiveEpilogueFwdINS6_IJSA_SB_SA_EEES9_NS_10bfloat16_tESF_Li256ELb0ELb0ELb0ELb1EEENS1_29StaticPersistentTileSchedulerILb0EEEEEEEEEvNT_6ParamsE --------------------------
	.section	.nv.info._ZN7cutlass13device_kernelIN5flash11enable_sm90INS1_16FlashAttnFwdSm90INS1_25CollectiveMainloopFwdSm90ILi2EN4cute5tupleIJNS5_1CILi1EEES8_S8_EEENS6_IJNS7_ILi128EEESA_NS7_ILi256EEEEEELi256ENS_12float_e4m3_tEfNS_4arch4Sm90ELb0ELb0ELb1ELb0ELb0ELb0ELb0ELb1ELb1ELb0ELb0ELb0EEENS1_21CollectiveEpilogueFwdINS6_IJSA_SB_SA_EEES9_NS_10bfloat16_tESF_Li256ELb0ELb0ELb0ELb1EEENS1_29StaticPersistentTileSchedulerILb0EEEEEEEEEvNT_6ParamsE,"",@"SHT_CUDA_INFO"
	.sectionflags	@""
	.align	4


	//----- nvinfo : EIATTR_CUDA_API_VERSION
	.align		4
        /*0000*/ 	.byte	0x04, 0x37
        /*0002*/ 	.short	(.L_66 - .L_65)
.L_65:
        /*0004*/ 	.word	0x00000082


	//----- nvinfo : EIATTR_KPARAM_INFO
	.align		4
.L_66:
        /*0008*/ 	.byte	0x04, 0x17
        /*000a*/ 	.short	(.L_68 - .L_67)
.L_67:
        /*000c*/ 	.word	0x00000000
        /*0010*/ 	.short	0x0000
        /*0012*/ 	.short	0x0000
        /*0014*/ 	.byte	0x00, 0xf0, 0x01, 0x2e


	//----- nvinfo : EIATTR_SPARSE_MMA_MASK
	.align		4
.L_68:
        /*0018*/ 	.byte	0x03, 0x50
        /*001a*/ 	.short	0x0000


	//----- nvinfo : EIATTR_MAXREG_COUNT
	.align		4
        /*001c*/ 	.byte	0x03, 0x1b
        /*001e*/ 	.short	0x00a8


	//----- nvinfo : EIATTR_MERCURY_ISA_VERSION
	.align		4
        /*0020*/ 	.byte	0x03, 0x5f
        /*0022*/ 	.short	0x0101


	//----- nvinfo : EIATTR_VRC_CTA_INIT_COUNT
	.align		4
        /*0024*/ 	.byte	0x02, 0x4a
	.zero		1
	.zero		1


	//----- nvinfo : EIATTR_EXIT_INSTR_OFFSETS
	.align		4
        /*0028*/ 	.byte	0x04, 0x1c
        /*002a*/ 	.short	(.L_70 - .L_69)


	//   ....[0]....
.L_69:
        /*002c*/ 	.word	0x00000010


	//----- nvinfo : EIATTR_MAX_THREADS
	.align		4
.L_70:
        /*0030*/ 	.byte	0x04, 0x05
        /*0032*/ 	.short	(.L_72 - .L_71)
.L_71:
        /*0034*/ 	.word	0x00000180
        /*0038*/ 	.word	0x00000001
        /*003c*/ 	.word	0x00000001


	//----- nvinfo : EIATTR_CBANK_PARAM_SIZE
	.align		4
.L_72:
        /*0040*/ 	.byte	0x03, 0x19
        /*0042*/ 	.short	0x0b80


	//----- nvinfo : EIATTR_PARAM_CBANK
	.align		4
        /*0044*/ 	.byte	0x04, 0x0a
        /*0046*/ 	.short	(.L_74 - .L_73)
	.align		4
.L_73:
        /*0048*/ 	.word	index@(.nv.constant0._ZN7cutlass13device_kernelIN5flash11enable_sm90INS1_16FlashAttnFwdSm90INS1_25CollectiveMainloopFwdSm90ILi2EN4cute5tupleIJNS5_1CILi1EEES8_S8_EEENS6_IJNS7_ILi128EEESA_NS7_ILi256EEEEEELi256ENS_12float_e4m3_tEfNS_4arch4Sm90ELb0ELb0ELb1ELb0ELb0ELb0ELb0ELb1ELb1ELb0ELb0ELb0EEENS1_21CollectiveEpilogueFwdINS6_IJSA_SB_SA_EEES9_NS_10bfloat16_tESF_Li256ELb0ELb0ELb0ELb1EEENS1_29StaticPersistentTileSchedulerILb0EEEEEEEEEvNT_6ParamsE)
        /*004c*/ 	.short	0x0380
        /*004e*/ 	.short	0x0b80


	//----- nvinfo : EIATTR_SW_WAR
	.align		4
.L_74:
        /*0050*/ 	.byte	0x04, 0x36
        /*0052*/ 	.short	(.L_76 - .L_75)
.L_75:
        /*0054*/ 	.word	0x00000008
.L_76:


//--------------------- .nv.info._ZN7cutlass13device_kernelIN5flash11enable_sm90INS1_16FlashAttnFwdSm90INS1_25CollectiveMainloopFwdSm90ILi2EN4cute5tupleIJNS5_1CILi1EEES8_S8_EEENS6_IJNS7_ILi128EEESA_NS7_ILi256EEEEEELi256ENS_12float_e4m3_tEfNS_4arch4Sm90ELb0ELb0ELb1ELb1ELb0ELb0ELb0ELb1ELb1ELb0ELb0ELb0EEENS1_21CollectiveEpilogueFwdINS6_IJSA_SB_SA_EEES9_NS_10bfloat16_tESF_Li256ELb1ELb0ELb0ELb1EEENS1_36VarlenDynamicPersistentTileSchedulerILi128ELi128ELi256ELi128ELb0ELb0ELb1ELb0ELb1ELb1EEEEEEEEEvNT_6ParamsE --------------------------
	.section	.nv.info._ZN7cutlass13device_kernelIN5flash11enable_sm90INS1_16FlashAttnFwdSm90INS1_25CollectiveMainloopFwdSm90ILi2EN4cute5tupleIJNS5_1CILi1EEES8_S8_EEENS6_IJNS7_ILi128EEESA_NS7_ILi256EEEEEELi256ENS_12float_e4m3_tEfNS_4arch4Sm90ELb0ELb0ELb1ELb1ELb0ELb0ELb0ELb1ELb1ELb0ELb0ELb0EEENS1_21CollectiveEpilogueFwdINS6_IJSA_SB_SA_EEES9_NS_10bfloat16_tESF_Li256ELb1ELb0ELb0ELb1EEENS1_36VarlenDynamicPersistentTileSchedulerILi128ELi128ELi256ELi128ELb0ELb0ELb1ELb0ELb1ELb1EEEEEEEEEvNT_6ParamsE,"",@"SHT_CUDA_INFO"
	.sectionflags	@""
	.align	4


	//----- nvinfo : EIATTR_CUDA_API_VERSION
	.align		4
        /*0000*/ 	.byte	0x04, 0x37
        /*0002*/ 	.short	(.L_78 - .L_77)
.L_77:
        /*0004*/ 	.word	0x00000082


	//----- nvinfo : EIATTR_KPARAM_INFO
	.align		4
.L_78:
        /*0008*/ 	.byte	0x04, 0x17
        /*000a*/ 	.short	(.L_80 - .L_79)
.L_79:
        /*000c*/ 	.word	0x00000000
        /*0010*/ 	.short	0x0000
        /*0012*/ 	.short	0x0000
        /*0014*/ 	.byte	0x00, 0xf0, 0x01, 0x28


	//----- nvinfo : EIATTR_SPARSE_MMA_MASK
	.align		4
.L_80:
        /*0018*/ 	.byte	0x03, 0x50
        /*001a*/ 	.short	0x0000


	//----- nvinfo : EIATTR_MAXREG_COUNT
	.align		4
        /*001c*/ 	.byte	0x03, 0x1b
        /*001e*/ 	.short	0x00a8


	//----- nvinfo : EIATTR_MERCURY_ISA_VERSION
	.align		4
        /*0020*/ 	.byte	0x03, 0x5f
        /*0022*/ 	.short	0x0101


	//----- nvinfo : EIATTR_VRC_CTA_INIT_COUNT
	.align		4
        /*0024*/ 	.byte	0x02, 0x4a
	.zero		1
	.zero		1


	//----- nvinfo : EIATTR_EXIT_INSTR_OFFSETS
	.align		4
        /*0028*/ 	.byte	0x04, 0x1c
        /*002a*/ 	.short	(.L_82 - .L_81)


	//   ....[0]....
.L_81:
        /*002c*/ 	.word	0x00000010


	//----- nvinfo : EIATTR_MAX_THREADS
	.align		4
.L_82:
        /*0030*/ 	.byte	0x04, 0x05
        /*0032*/ 	.short	(.L_84 - .L_83)
.L_83:
        /*0034*/ 	.word	0x00000180
        /*0038*/ 	.word	0x00000001
        /*003c*/ 	.word	0x00000001


	//----- nvinfo : EIATTR_CBANK_PARAM_SIZE
	.align		4
.L_84:
        /*0040*/ 	.byte	0x03, 0x19
        /*0042*/ 	.short	0x0a00


	//----- nvinfo : EIATTR_PARAM_CBANK
	.align		4
        /*0044*/ 	.byte	0x04, 0x0a
        /*0046*/ 	.short	(.L_86 - .L_85)
	.align		4
.L_85:
        /*0048*/ 	.word	index@(.nv.constant0._ZN7cutlass13device_kernelIN5flash11enable_sm90INS1_16FlashAttnFwdSm90INS1_25CollectiveMainloopFwdSm90ILi2EN4cute5tupleIJNS5_1CILi1EEES8_S8_EEENS6_IJNS7_ILi128EEESA_NS7_ILi256EEEEEELi256ENS_12float_e4m3_tEfNS_4arch4Sm90ELb0ELb0ELb1ELb1ELb0ELb0ELb0ELb1ELb1ELb0ELb0ELb0EEENS1_21CollectiveEpilogueFwdINS6_IJSA_SB_SA_EEES9_NS_10bfloat16_tESF_Li256ELb1ELb0ELb0ELb1EEENS1_36VarlenDynamicPersistentTileSchedulerILi128ELi128ELi256ELi128ELb0ELb0ELb1ELb0ELb1ELb1EEEEEEEEEvNT_6ParamsE)
        /*004c*/ 	.short	0x0380
        /*004e*/ 	.short	0x0a00


	//----- nvinfo : EIATTR_SW_WAR
	.align		4
.L_86:
        /*0050*/ 	.byte	0x04, 0x36
        /*0052*/ 	.short	(.L_88 - .L_87)
.L_87:
        /*0054*/ 	.word	0x00000008
.L_88:


//--------------------- .nv.info._ZN7cutlass13device_kernelIN5flash11enable_sm90INS1_16FlashAttnFwdSm90INS1_25CollectiveMainloopFwdSm90ILi2EN4cute5tupleIJNS5_1CILi1EEES8_S8_EEENS6_IJNS7_ILi128EEESA_NS7_ILi256EEEEEELi256ENS_12float_e4m3_tEfNS_4arch4Sm90ELb0ELb0ELb1ELb1ELb0ELb1ELb0ELb1ELb1ELb0ELb0ELb0EEENS1_21CollectiveEpilogueFwdINS6_IJSA_SB_SA_EEES9_NS_10bfloat16_tESF_Li256ELb1ELb0ELb0ELb1EEENS1_36VarlenDynamicPersistentTileSchedulerILi128ELi128ELi256ELi128ELb0ELb0ELb1ELb0ELb1ELb1EEEEEEEEEvNT_6ParamsE --------------------------
	.section	.nv.info._ZN7cutlass13device_kernelIN5flash11enable_sm90INS1_16FlashAttnFwdSm90INS1_25CollectiveMainloopFwdSm90ILi2EN4cute5tupleIJNS5_1CILi1EEES8_S8_EEENS6_IJNS7_ILi128EEESA_NS7_ILi256EEEEEELi256ENS_12float_e4m3_tEfNS_4arch4Sm90ELb0ELb0ELb1ELb1ELb0ELb1ELb0ELb1ELb1ELb0ELb0ELb0EEENS1_21CollectiveEpilogueFwdINS6_IJSA_SB_SA_EEES9_NS_10bfloat16_tESF_Li256ELb1ELb0ELb0ELb1EEENS1_36VarlenDynamicPersistentTileSchedulerILi128ELi128ELi256ELi128ELb0ELb0ELb1ELb0ELb1ELb1EEEEEEEEEvNT_6ParamsE,"",@"SHT_CUDA_INFO"
	.sectionflags	@""
	.align	4


	//----- nvinfo : EIATTR_CUDA_API_VERSION
	.align		4
        /*0000*/ 	.byte	0x04, 0x37
        /*0002*/ 	.short	(.L_90 - .L_89)
.L_89:
        /*0004*/ 	.word	0x00000082


	//----- nvinfo : EIATTR_KPARAM_INFO
	.align		4
.L_90:
        /*0008*/ 	.byte	0x04, 0x17
        /*000a*/ 	.short	(.L_92 - .L_91)
.L_91:
        /*000c*/ 	.word	0x00000000
        /*0010*/ 	.short	0x0000
        /*0012*/ 	.short	0x0000
        /*0014*/ 	.byte	0x00, 0xf0, 0x01, 0x28


	//----- nvinfo : EIATTR_SPARSE_MMA_MASK
	.align		4
.L_92:
        /*0018*/ 	.byte	0x03, 0x50
        /*001a*/ 	.short	0x0000


	//----- nvinfo : EIATTR_MAXREG_COUNT
	.align		4
        /*001c*/ 	.byte	0x03, 0x1b
        /*001e*/ 	.short	0x00a8


	//----- nvinfo : EIATTR_MERCURY_ISA_VERSION
	.align		4
        /*0020*/ 	.byte	0x03, 0x5f
        /*0022*/ 	.short	0x0101


	//----- nvinfo : EIATTR_VRC_CTA_INIT_COUNT
	.align		4
        /*0024*/ 	.byte	0x02, 0x4a
	.zero		1
	.zero		1


	//----- nvinfo : EIATTR_EXIT_INSTR_OFFSETS
	.align		4
        /*0028*/ 	.byte	0x04, 0x1c
        /*002a*/ 	.short	(.L_94 - .L_93)


	//   ....[0]....
.L_93:
        /*002c*/ 	.word	0x00000010


	//----- nvinfo : EIATTR_MAX_THREADS
	.align		4
.L_94:
        /*0030*/ 	.byte	0x04, 0x05
        /*0032*/ 	.short	(.L_96 - .L_95)
.L_95:
        /*0034*/ 	.word	0x00000180
        /*0038*/ 	.word	0x00000001
        /*003c*/ 	.word	0x00000001


	//----- nvinfo : EIATTR_CBANK_PARAM_SIZE
	.align		4
.L_96:
        /*0040*/ 	.byte	0x03, 0x19
        /*0042*/ 	.short	0x0a00


	//----- nvinfo : EIATTR_PARAM_CBANK
	.align		4
        /*0044*/ 	.byte	0x04, 0x0a
        /*0046*/ 	.short	(.L_98 - .L_97)
	.align		4
.L_97:
        /*0048*/ 	.word	index@(.nv.constant0._ZN7cutlass13device_kernelIN5flash11enable_sm90INS1_16FlashAttnFwdSm90INS1_25CollectiveMainloopFwdSm90ILi2EN4cute5tupleIJNS5_1CILi1EEES8_S8_EEENS6_IJNS7_ILi128EEESA_NS7_ILi256EEEEEELi256ENS_12float_e4m3_tEfNS_4arch4Sm90ELb0ELb0ELb1ELb1ELb0ELb1ELb0ELb1ELb1ELb0ELb0ELb0EEENS1_21CollectiveEpilogueFwdINS6_IJSA_SB_SA_EEES9_NS_10bfloat16_tESF_Li256ELb1ELb0ELb0ELb1EEENS1_36VarlenDynamicPersistentTileSchedulerILi128ELi128ELi256ELi128ELb0ELb0ELb1ELb0ELb1ELb1EEEEEEEEEvNT_6ParamsE)
        /*004c*/ 	.short	0x0380
        /*004e*/ 	.short	0x0a00


	//----- nvinfo : EIATTR_SW_WAR
	.align		4
.L_98:
        /*0050*/ 	.byte	0x04, 0x36
        /*0052*/ 	.short	(.L_100 - .L_99)
.L_99:
        /*0054*/ 	.word	0x00000008
.L_100:


//--------------------- .nv.info._ZN7cutlass13device_kernelIN5flash11enable_sm90INS1_16FlashAttnFwdSm90INS1_25CollectiveMainloopFwdSm90ILi2EN4cute5tupleIJNS5_1CILi1EEES8_S8_EEENS6_IJNS7_ILi128EEENS7_ILi64EEENS7_ILi256EEEEEELi256ENS_12float_e4m3_tEfNS_4arch4Sm90ELb0ELb1ELb1ELb0ELb0ELb0ELb0ELb1ELb1ELb0ELb0ELb0EEENS1_21CollectiveEpilogueFwdINS6_IJSA_SC_SB_EEES9_NS_10bfloat16_tESG_Li256ELb0ELb0ELb0ELb1EEENS1_30DynamicPersistentTileSchedulerILi256ELi128ELb0ELb0ELb1EEEEEEEEEvNT_6ParamsE --------------------------
	.section	.nv.info._ZN7cutlass13device_kernelIN5flash11enable_sm90INS1_16FlashAttnFwdSm90INS1_25CollectiveMainloopFwdSm90ILi2EN4cute5tupleIJNS5_1CILi1EEES8_S8_EEENS6_IJNS7_ILi128EEENS7_ILi64EEENS7_ILi256EEEEEELi256ENS_12float_e4m3_tEfNS_4arch4Sm90ELb0ELb1ELb1ELb0ELb0ELb0ELb0ELb1ELb1ELb0ELb0ELb0EEENS1_21CollectiveEpilogueFwdINS6_IJSA_SC_SB_EEES9_NS_10bfloat16_tESG_Li256ELb0ELb0ELb0ELb1EEENS1_30DynamicPersistentTileSchedulerILi256ELi128ELb0ELb0ELb1EEEEEEEEEvNT_6ParamsE,"",@"SHT_CUDA_INFO"
	.sectionflags	@""
	.align	4


	//----- nvinfo : EIATTR_CUDA_API_VERSION
	.align		4
        /*0000*/ 	.byte	0x04, 0x37
        /*0002*/ 	.short	(.L_102 - .L_101)
.L_101:
        /*0004*/ 	.word	0x00000082


	//----- nvinfo : EIATTR_KPARAM_INFO
	.align		4
.L_102:
        /*0008*/ 	.byte	0x04, 0x17
        /*000a*/ 	.short	(.L_104 - .L_103)
.L_103:
        /*000c*/ 	.word	0x00000000
        /*0010*/ 	.short	0x0000
        /*0012*/ 	.short	0x0000
        /*0014*/ 	.byte	0x00, 0xf0, 0x01, 0x2e


	//----- nvinfo : EIATTR_SPARSE_MMA_MASK
	.align		4
.L_104:
        /*0018*/ 	.byte	0x03, 0x50
        /*001a*/ 	.short	0x0000


	//----- nvinfo : EIATTR_MAXREG_COUNT
	.align		4
        /*001c*/ 	.byte	0x03, 0x1b
        /*001e*/ 	.short	0x00a8


	//----- nvinfo : EIATTR_MERCURY_ISA_VERSION
	.align		4
        /*0020*/ 	.byte	0x03, 0x5f
        /*0022*/ 	.short	0x0101


	//----- nvinfo : EIATTR_VRC_CTA_INIT_COUNT
	.align		4
        /*0024*/ 	.byte	0x02, 0x4a
	.zero		1
	.zero		1


	//----- nvinfo : EIATTR_EXIT_INSTR_OFFSETS
	.align		4
        /*0028*/ 	.byte	0x04, 0x1c
        /*002a*/ 	.short	(.L_106 - .L_105)


	//   ....[0]....
.L_105:
        /*002c*/ 	.word	0x00000010


	//----- nvinfo : EIATTR_MAX_THREADS
	.align		4
.L_106:
        /*0030*/ 	.byte	0x04, 0x05
        /*0032*/ 	.short	(.L_108 - .L_107)
.L_107:
        /*0034*/ 	.word	0x00000180
        /*0038*/ 	.word	0x00000001
        /*003c*/ 	.word	0x00000001


	//----- nvinfo : EIATTR_CBANK_PARAM_SIZE
	.align		4
.L_108:
        /*0040*/ 	.byte	0x03, 0x19
        /*0042*/ 	.short	0x0b80


	//----- nvinfo : EIATTR_PARAM_CBANK
	.align		4
        /*0044*/ 	.byte	0x04, 0x0a
        /*0046*/ 	.short	(.L_110 - .L_109)
	.align		4
.L_109:
        /*0048*/ 	.word	index@(.nv.constant0._ZN7cutlass13device_kernelIN5flash11enable_sm90INS1_16FlashAttnFwdSm90INS1_25CollectiveMainloopFwdSm90ILi2EN4cute5tupleIJNS5_1CILi1EEES8_S8_EEENS6_IJNS7_ILi128EEENS7_ILi64EEENS7_ILi256EEEEEELi256ENS_12float_e4m3_tEfNS_4arch4Sm90ELb0ELb1ELb1ELb0ELb0ELb0ELb0ELb1ELb1ELb0ELb0ELb0EEENS1_21CollectiveEpilogueFwdINS6_IJSA_SC_SB_EEES9_NS_10bfloat16_tESG_Li256ELb0ELb0ELb0ELb1EEENS1_30DynamicPersistentTileSchedulerILi256ELi128ELb0ELb0ELb1EEEEEEEEEvNT_6ParamsE)
        /*004c*/ 	.short	0x0380
        /*004e*/ 	.short	0x0b80


	//----- nvinfo : EIATTR_SW_WAR
	.align		4
.L_110:
        /*0050*/ 	.byte	0x04, 0x36
        /*0052*/ 	.short	(.L_112 - .L_111)
.L_111:
        /*0054*/ 	.word	0x00000008
.L_112:


//--------------------- .nv.info._ZN7cutlass13device_kernelIN5flash11enable_sm90INS1_16FlashAttnFwdSm90INS1_25CollectiveMainloopFwdSm90ILi2EN4cute5tupleIJNS5_1CILi1EEES8_S8_EEENS6_IJNS7_ILi128EEENS7_ILi64EEENS7_ILi256EEEEEELi256ENS_12float_e4m3_tEfNS_4arch4Sm90ELb0ELb1ELb1ELb1ELb0ELb0ELb0ELb1ELb1ELb0ELb0ELb0EEENS1_21CollectiveEpilogueFwdINS6_IJSA_SC_SB_EEES9_NS_10bfloat16_tESG_Li256ELb1ELb0ELb0ELb1EEENS1_36VarlenDynamicPersistentTileSchedulerILi128ELi64ELi256ELi128ELb0ELb0ELb1ELb1ELb0ELb1EEEEEEEEEvNT_6ParamsE --------------------------
	.section	.nv.info._ZN7cutlass13device_kernelIN5flash11enable_sm90INS1_16FlashAttnFwdSm90INS1_25CollectiveMainloopFwdSm90ILi2EN4cute5tupleIJNS5_1CILi1EEES8_S8_EEENS6_IJNS7_ILi128EEENS7_ILi64EEENS7_ILi256EEEEEELi256ENS_12float_e4m3_tEfNS_4arch4Sm90ELb0ELb1ELb1ELb1ELb0ELb0ELb0ELb1ELb1ELb0ELb0ELb0EEENS1_21CollectiveEpilogueFwdINS6_IJSA_SC_SB_EEES9_NS_10bfloat16_tESG_Li256ELb1ELb0ELb0ELb1EEENS1_36VarlenDynamicPersistentTileSchedulerILi128ELi64ELi256ELi128ELb0ELb0ELb1ELb1ELb0ELb1EEEEEEEEEvNT_6ParamsE,"",@"SHT_CUDA_INFO"
	.sectionflags	@""
	.align	4


	//----- nvinfo : EIATTR_CUDA_API_VERSION
	.align		4
        /*0000*/ 	.byte	0x04, 0x37
        /*0002*/ 	.short	(.L_114 - .L_113)
.L_113:
        /*0004*/ 	.word	0x00000082


	//----- nvinfo : EIATTR_KPARAM_INFO
	.align		4
.L_114:
        /*0008*/ 	.byte	0x04, 0x17
        /*000a*/ 	.short	(.L_116 - .L_115)
.L_115:
        /*000c*/ 	.word	0x00000000
        /*0010*/ 	.short	0x0000
        /*0012*/ 	.short	0x0000
        /*0014*/ 	.byte	0x00, 0xf0, 0x01, 0x28


	//----- nvinfo : EIATTR_SPARSE_MMA_MASK
	.align		4
.L_116:
        /*0018*/ 	.byte	0x03, 0x50
        /*001a*/ 	.short	0x0000


	//----- nvinfo : EIATTR_MAXREG_COUNT
	.align		4
        /*001c*/ 	.byte	0x03, 0x1b
        /*001e*/ 	.short	0x00a8


	//----- nvinfo : EIATTR_MERCURY_ISA_VERSION
	.align		4
        /*0020*/ 	.byte	0x03, 0x5f
        /*0022*/ 	.short	0x0101


	//----- nvinfo : EIATTR_VRC_CTA_INIT_COUNT
	.align		4
        /*0024*/ 	.byte	0x02, 0x4a
	.zero		1
	.zero		1


	//----- nvinfo : EIATTR_EXIT_INSTR_OFFSETS
	.align		4
        /*0028*/ 	.byte	0x04, 0x1c
        /*002a*/ 	.short	(.L_118 - .L_117)


	//   ....[0]....
.L_117:
        /*002c*/ 	.word	0x00000010


	//----- nvinfo : EIATTR_MAX_THREADS
	.align		4
.L_118:
        /*0030*/ 	.byte	0x04, 0x05
        /*0032*/ 	.short	(.L_120 - .L_119)
.L_119:
        /*0034*/ 	.word	0x00000180
        /*0038*/ 	.word	0x00000001
        /*003c*/ 	.word	0x00000001


	//----- nvinfo : EIATTR_CBANK_PARAM_SIZE
	.align		4
.L_120:
        /*0040*/ 	.byte	0x03, 0x19
        /*0042*/ 	.short	0x0a00


	//----- nvinfo : EIATTR_PARAM_CBANK
	.align		4
        /*0044*/ 	.byte	0x04, 0x0a
        /*0046*/ 	.short	(.L_122 - .L_121)
	.align		4
.L_121:
        /*0048*/ 	.word	index@(.nv.constant0._ZN7cutlass13device_kernelIN5flash11enable_sm90INS1_16FlashAttnFwdSm90INS1_25CollectiveMainloopFwdSm90ILi2EN4cute5tupleIJNS5_1CILi1EEES8_S8_EEENS6_IJNS7_ILi128EEENS7_ILi64EEENS7_ILi256EEEEEELi256ENS_12float_e4m3_tEfNS_4arch4Sm90ELb0ELb1ELb1ELb1ELb0ELb0ELb0ELb1ELb1ELb0ELb0ELb0EEENS1_21CollectiveEpilogueFwdINS6_IJSA_SC_SB_EEES9_NS_10bfloat16_tESG_Li256ELb1ELb0ELb0ELb1EEENS1_36VarlenDynamicPersistentTileSchedulerILi128ELi64ELi256ELi128ELb0ELb0ELb1ELb1ELb0ELb1EEEEEEEEEvNT_6ParamsE)
        /*004c*/ 	.short	0x0380
        /*004e*/ 	.short	0x0a00


	//----- nvinfo : EIATTR_SW_WAR
	.align		4
.L_122:
        /*0050*/ 	.byte	0x04, 0x36
        /*0052*/ 	.short	(.L_124 - .L_123)
.L_123:
        /*0054*/ 	.word	0x00000008
.L_124:


//--------------------- .nv.info._ZN7cutlass13device_kernelIN5flash11enable_sm90INS1_16FlashAttnFwdSm90INS1_25CollectiveMainloopFwdSm90ILi2EN4cute5tupleIJNS5_1CILi1EEES8_S8_EEENS6_IJNS7_ILi128EEENS7_ILi64EEENS7_ILi256EEEEEELi256ENS_12float_e4m3_tEfNS_4arch4Sm90ELb0ELb1ELb1ELb1ELb0ELb1ELb0ELb1ELb1ELb0ELb0ELb0EEENS1_21CollectiveEpilogueFwdINS6_IJSA_SC_SB_EEES9_NS_10bfloat16_tESG_Li256ELb1ELb0ELb0ELb1EEENS1_36VarlenDynamicPersistentTileSchedulerILi128ELi64ELi256ELi128ELb0ELb0ELb1ELb1ELb0ELb1EEEEEEEEEvNT_6ParamsE --------------------------
	.section	.nv.info._ZN7cutlass13device_kernelIN5flash11enable_sm90INS1_16FlashAttnFwdSm90INS1_25CollectiveMainloopFwdSm90ILi2EN4cute5tupleIJNS5_1CILi1EEES8_S8_EEENS6_IJNS7_ILi128EEENS7_ILi64EEENS7_ILi256EEEEEELi256ENS_12float_e4m3_tEfNS_4arch4Sm90ELb0ELb1ELb1ELb1ELb0ELb1ELb0ELb1ELb1ELb0ELb0ELb0EEENS1_21CollectiveEpilogueFwdINS6_IJSA_SC_SB_EEES9_NS_10bfloat16_tESG_Li256ELb1ELb0ELb0ELb1EEENS1_36VarlenDynamicPersistentTileSchedulerILi128ELi64ELi256ELi128ELb0ELb0ELb1ELb1ELb0ELb1EEEEEEEEEvNT_6ParamsE,"",@"SHT_CUDA_INFO"
	.sectionflags	@""
	.align	4


	//----- nvinfo : EIATTR_CUDA_API_VERSION
	.align		4
        /*0000*/ 	.byte	0x04, 0x37
        /*0002*/ 	.short	(.L_126 - .L_125)
.L_125:
        /*0004*/ 	.word	0x00000082


	//----- nvinfo : EIATTR_KPARAM_INFO
	.align		4
.L_126:
        /*0008*/ 	.byte	0x04, 0x17
        /*000a*/ 	.short	(.L_128 - .L_127)
.L_127:
        /*000c*/ 	.word	0x00000000
        /*0010*/ 	.short	0x0000
        /*0012*/ 	.short	0x0000
        /*0014*/ 	.byte	0x00, 0xf0, 0x01, 0x28


	//----- nvinfo : EIATTR_SPARSE_MMA_MASK
	.align		4
.L_128:
        /*0018*/ 	.byte	0x03, 0x50
        /*001a*/ 	.short	0x0000


	//----- nvinfo : EIATTR_MAXREG_COUNT
	.align		4
        /*001c*/ 	.byte	0x03, 0x1b
        /*001e*/ 	.short	0x00a8


	//----- nvinfo : EIATTR_MERCURY_ISA_VERSION
	.align		4
        /*0020*/ 	.byte	0x03, 0x5f
        /*0022*/ 	.short	0x0101


	//----- nvinfo : EIATTR_VRC_CTA_INIT_COUNT
	.align		4
        /*0024*/ 	.byte	0x02, 0x4a
	.zero		1
	.zero		1


	//----- nvinfo : EIATTR_EXIT_INSTR_OFFSETS
	.align		4
        /*0028*/ 	.byte	0x04, 0x1c
        /*002a*/ 	.short	(.L_130 - .L_129)


	//   ....[0]....
.L_129:
        /*002c*/ 	.word	0x00000010


	//----- nvinfo : EIATTR_MAX_THREADS
	.align		4
.L_130:
        /*0030*/ 	.byte	0x04, 0x05
        /*0032*/ 	.short	(.L_132 - .L_131)
.L_131:
        /*0034*/ 	.word	0x00000180
        /*0038*/ 	.word	0x00000001
        /*003c*/ 	.word	0x00000001


	//----- nvinfo : EIATTR_CBANK_PARAM_SIZE
	.align		4
.L_132:
        /*0040*/ 	.byte	0x03, 0x19
        /*0042*/ 	.short	0x0a00


	//----- nvinfo : EIATTR_PARAM_CBANK
	.align		4
        /*0044*/ 	.byte	0x04, 0x0a
        /*0046*/ 	.short	(.L_134 - .L_133)
	.align		4
.L_133:
        /*0048*/ 	.word	index@(.nv.constant0._ZN7cutlass13device_kernelIN5flash11enable_sm90INS1_16FlashAttnFwdSm90INS1_25CollectiveMainloopFwdSm90ILi2EN4cute5tupleIJNS5_1CILi1EEES8_S8_EEENS6_IJNS7_ILi128EEENS7_ILi64EEENS7_ILi256EEEEEELi256ENS_12float_e4m3_tEfNS_4arch4Sm90ELb0ELb1ELb1ELb1ELb0ELb1ELb0ELb1ELb1ELb0ELb0ELb0EEENS1_21CollectiveEpilogueFwdINS6_IJSA_SC_SB_EEES9_NS_10bfloat16_tESG_Li256ELb1ELb0ELb0ELb1EEENS1_36VarlenDynamicPersistentTileSchedulerILi128ELi64ELi256ELi128ELb0ELb0ELb1ELb1ELb0ELb1EEEEEEEEEvNT_6ParamsE)
        /*004c*/ 	.short	0x0380
        /*004e*/ 	.short	0x0a00


	//----- nvinfo : EIATTR_SW_WAR
	.align		4
.L_134:
        /*0050*/ 	.byte	0x04, 0x36
        /*0052*/ 	.short	(.L_136 - .L_135)
.L_135:
        /*0054*/ 	.word	0x00000008
.L_136:


//--------------------- .nv.info._ZN7cutlass13device_kernelIN5flash11enable_sm90INS1_16FlashAttnFwdSm90INS1_25CollectiveMainloopFwdSm90ILi2EN4cute5tupleIJNS5_1CILi1EEES8_S8_EEENS6_IJNS7_ILi128EEESA_NS7_ILi256EEEEEELi256ENS_12float_e4m3_tEfNS_4arch4Sm90ELb1ELb0ELb1ELb0ELb0ELb0ELb0ELb1ELb1ELb0ELb0ELb0EEENS1_21CollectiveEpilogueFwdINS6_IJSA_SB_SA_EEES9_NS_10bfloat16_tESF_Li256ELb0ELb0ELb0ELb1EEENS1_30DynamicPersistentTileSchedulerILi256ELi128ELb0ELb0ELb1EEEEEEEEEvNT_6ParamsE --------------------------
	.section	.nv.info._ZN7cutlass13device_kernelIN5flash11enable_sm90INS1_16FlashAttnFwdSm90INS1_25CollectiveMainloopFwdSm90ILi2EN4cute5tupleIJNS5_1CILi1EEES8_S8_EEENS6_IJNS7_ILi128EEESA_NS7_ILi256EEEEEELi256ENS_12float_e4m3_tEfNS_4arch4Sm90ELb1ELb0ELb1ELb0ELb0ELb0ELb0ELb1ELb1ELb0ELb0ELb0EEENS1_21CollectiveEpilogueFwdINS6_IJSA_SB_SA_EEES9_NS_10bfloat16_tESF_Li256ELb0ELb0ELb0ELb1EEENS1_30DynamicPersistentTileSchedulerILi256ELi128ELb0ELb0ELb1EEEEEEEEEvNT_6ParamsE,"",@"SHT_CUDA_INFO"
	.sectionflags	@""
	.align	4


	//----- nvinfo : EIATTR_CUDA_API_VERSION
	.align		4
        /*0000*/ 	.byte	0x04, 0x37
        /*0002*/ 	.short	(.L_138 - .L_137)
.L_137:
        /*0004*/ 	.word	0x00000082


	//----- nvinfo : EIATTR_KPARAM_INFO
	.align		4
.L_138:
        /*0008*/ 	.byte	0x04, 0x17
        /*000a*/ 	.short	(.L_140 - .L_139)
.L_139:
        /*000c*/ 	.word	0x00000000
        /*0010*/ 	.short	0x0000
        /*0012*/ 	.short	0x0000
        /*0014*/ 	.byte	0x00, 0xf0, 0x01, 0x2e


	//----- nvinfo : EIATTR_SPARSE_MMA_MASK
	.align		4
.L_140:
        /*0018*/ 	.byte	0x03, 0x50
        /*001a*/ 	.short	0x0000


	//----- nvinfo : EIATTR_MAXREG_COUNT
	.align		4
        /*001c*/ 	.byte	0x03, 0x1b
        /*001e*/ 	.short	0x00a8


	//----- nvinfo : EIATTR_MERCURY_ISA_VERSION
	.align		4
        /*0020*/ 	.byte	0x03, 0x5f
        /*0022*/ 	.short	0x0101


	//----- nvinfo : EIATTR_VRC_CTA_INIT_COUNT
	.align		4
        /*0024*/ 	.byte	0x02, 0x4a
	.zero		1
	.zero		1


	//----- nvinfo : EIATTR_EXIT_INSTR_OFFSETS
	.align		4
        /*0028*/ 	.byte	0x04, 0x1c
        /*002a*/ 	.short	(.L_142 - .L_141)


	//   ....[0]....
.L_141:
        /*002c*/ 	.word	0x00000010


	//----- nvinfo : EIATTR_MAX_THREADS
	.align		4
.L_142:
        /*0030*/ 	.byte	0x04, 0x05
        /*0032*/ 	.short	(.L_144 - .L_143)
.L_143:
        /*0034*/ 	.word	0x00000180
        /*0038*/ 	.word	0x00000001
        /*003c*/ 	.word	0x00000001


	//----- nvinfo : EIATTR_CBANK_PARAM_SIZE
	.align		4
.L_144:
        /*0040*/ 	.byte	0x03, 0x19
        /*0042*/ 	.short	0x0b80


	//----- nvinfo : EIATTR_PARAM_CBANK
	.align		4
        /*0044*/ 	.byte	0x04, 0x0a
        /*0046*/ 	.short	(.L_146 - .L_145)
	.align		4
.L_145:
        /*0048*/ 	.word	index@(.nv.constant0._ZN7cutlass13device_kernelIN5flash11enable_sm90INS1_16FlashAttnFwdSm90INS1_25CollectiveMainloopFwdSm90ILi2EN4cute5tupleIJNS5_1CILi1EEES8_S8_EEENS6_IJNS7_ILi128EEESA_NS7_ILi256EEEEEELi256ENS_12float_e4m3_tEfNS_4arch4Sm90ELb1ELb0ELb1ELb0ELb0ELb0ELb0ELb1ELb1ELb0ELb0ELb0EEENS1_21CollectiveEpilogueFwdINS6_IJSA_SB_SA_EEES9_NS_10bfloat16_tESF_Li256ELb0ELb0ELb0ELb1EEENS1_30DynamicPersistentTileSchedulerILi256ELi128ELb0ELb0ELb1EEEEEEEEEvNT_6ParamsE)
        /*004c*/ 	.short	0x0380
        /*004e*/ 	.short	0x0b80


	//----- nvinfo : EIATTR_SW_WAR
	.align		4
.L_146:
        /*0050*/ 	.byte	0x04, 0x36
        /*0052*/ 	.short	(.L_148 - .L_147)
.L_147:
        /*0054*/ 	.word	0x00000008
.L_148:


//--------------------- .nv.info._ZN7cutlass13device_kernelIN5flash11enable_sm90INS1_16FlashAttnFwdSm90INS1_25CollectiveMainloopFwdSm90ILi2EN4cute5tupleIJNS5_1CILi1EEES8_S8_EEENS6_IJNS7_ILi128EEESA_NS7_ILi256EEEEEELi256ENS_12float_e4m3_tEfNS_4arch4Sm90ELb1ELb0ELb1ELb1ELb0ELb0ELb0ELb1ELb1ELb0ELb0ELb0EEENS1_21CollectiveEpilogueFwdINS6_IJSA_SB_SA_EEES9_NS_10bfloat16_tESF_Li256ELb1ELb0ELb0ELb1EEENS1_36VarlenDynamicPersistentTileSchedulerILi128ELi128ELi256ELi128ELb0ELb0ELb1ELb1ELb1ELb1EEEEEEEEEvNT_6ParamsE --------------------------
	.section	.nv.info._ZN7cutlass13device_kernelIN5flash11enable_sm90INS1_16FlashAttnFwdSm90INS1_25CollectiveMainloopFwdSm90ILi2EN4cute5tupleIJNS5_1CILi1EEES8_S8_EEENS6_IJNS7_ILi128EEESA_NS7_ILi256EEEEEELi256ENS_12float_e4m3_tEfNS_4arch4Sm90ELb1ELb0ELb1ELb1ELb0ELb0ELb0ELb1ELb1ELb0ELb0ELb0EEENS1_21CollectiveEpilogueFwdINS6_IJSA_SB_SA_EEES9_NS_10bfloat16_tESF_Li256ELb1ELb0ELb0ELb1EEENS1_36VarlenDynamicPersistentTileSchedulerILi128ELi128ELi256ELi128ELb0ELb0ELb1ELb1ELb1ELb1EEEEEEEEEvNT_6ParamsE,"",@"SHT_CUDA_INFO"
	.sectionflags	@""
	.align	4


	//----- nvinfo : EIATTR_CUDA_API_VERSION
	.align		4
        /*0000*/ 	.byte	0x04, 0x37
        /*0002*/ 	.short	(.L_150 - .L_149)
.L_149:
        /*0004*/ 	.word	0x00000082


	//----- nvinfo : EIATTR_KPARAM_INFO
	.align		4
.L_150:
        /*0008*/ 	.byte	0x04, 0x17
        /*000a*/ 	.short	(.L_152 - .L_151)
.L_151:
        /*000c*/ 	.word	0x00000000
        /*0010*/ 	.short	0x0000
        /*0012*/ 	.short	0x0000
        /*0014*/ 	.byte	0x00, 0xf0, 0x01, 0x28


	//----- nvinfo : EIATTR_SPARSE_MMA_MASK
	.align		4
.L_152:
        /*0018*/ 	.byte	0x03, 0x50
        /*001a*/ 	.short	0x0000


	//----- nvinfo : EIATTR_MAXREG_COUNT
	.align		4
        /*001c*/ 	.byte	0x03, 0x1b
        /*001e*/ 	.short	0x00a8


	//----- nvinfo : EIATTR_MERCURY_ISA_VERSION
	.align		4
        /*0020*/ 	.byte	0x03, 0x5f
        /*0022*/ 	.short	0x0101


	//----- nvinfo : EIATTR_VRC_CTA_INIT_COUNT
	.align		4
        /*0024*/ 	.byte	0x02, 0x4a
	.zero		1
	.zero		1


	//----- nvinfo : EIATTR_EXIT_INSTR_OFFSETS
	.align		4
        /*0028*/ 	.byte	0x04, 0x1c
        /*002a*/ 	.short	(.L_154 - .L_153)


	//   ....[0]....
.L_153:
        /*002c*/ 	.word	0x00000010


	//----- nvinfo : EIATTR_MAX_THREADS
	.align		4
.L_154:
        /*0030*/ 	.byte	0x04, 0x05
        /*0032*/ 	.short	(.L_156 - .L_155)
.L_155:
        /*0034*/ 	.word	0x00000180
        /*0038*/ 	.word	0x00000001
        /*003c*/ 	.word	0x00000001


	//----- nvinfo : EIATTR_CBANK_PARAM_SIZE
	.align		4
.L_156:
        /*0040*/ 	.byte	0x03, 0x19
        /*0042*/ 	.short	0x0a00


	//----- nvinfo : EIATTR_PARAM_CBANK
	.align		4
        /*0044*/ 	.byte	0x04, 0x0a
        /*0046*/ 	.short	(.L_158 - .L_157)
	.align		4
.L_157:
        /*0048*/ 	.word	index@(.nv.constant0._ZN7cutlass13device_kernelIN5flash11enable_sm90INS1_16FlashAttnFwdSm90INS1_25CollectiveMainloopFwdSm90ILi2EN4cute5tupleIJNS5_1CILi1EEES8_S8_EEENS6_IJNS7_ILi128EEESA_NS7_ILi256EEEEEELi256ENS_12float_e4m3_tEfNS_4arch4Sm90ELb1ELb0ELb1ELb1ELb0ELb0ELb0ELb1ELb1ELb0ELb0ELb0EEENS1_21CollectiveEpilogueFwdINS6_IJSA_SB_SA_EEES9_NS_10bfloat16_tESF_Li256ELb1ELb0ELb0ELb1EEENS1_36VarlenDynamicPersistentTileSchedulerILi128ELi128ELi256ELi128ELb0ELb0ELb1ELb1ELb1ELb1EEEEEEEEEvNT_6ParamsE)
        /*004c*/ 	.short	0x0380
        /*004e*/ 	.short	0x0a00


	//----- nvinfo : EIATTR_SW_WAR
	.align		4
.L_158:
        /*0050*/ 	.byte	0x04, 0x36
        /*0052*/ 	.short	(.L_160 - .L_159)
.L_159:
        /*0054*/ 	.word	0x00000008
.L_160:


//--------------------- .nv.info._ZN7cutlass13device_kernelIN5flash11enable_sm90INS1_16FlashAttnFwdSm90INS1_25CollectiveMainloopFwdSm90ILi2EN4cute5tupleIJNS5_1CILi1EEES8_S8_EEENS6_IJNS7_ILi128EEESA_NS7_ILi256EEEEEELi256ENS_12float_e4m3_tEfNS_4arch4Sm90ELb1ELb0ELb1ELb1ELb0ELb1ELb0ELb1ELb1ELb0ELb0ELb0EEENS1_21CollectiveEpilogueFwdINS6_IJSA_SB_SA_EEES9_NS_10bfloat16_tESF_Li256ELb1ELb0ELb0ELb1EEENS1_36VarlenDynamicPersistentTileSchedulerILi128ELi128ELi256ELi128ELb0ELb0ELb1ELb1ELb1ELb1EEEEEEEEEvNT_6ParamsE --------------------------
	.section	.nv.info._ZN7cutlass13device_kernelIN5flash11enable_sm90INS1_16FlashAttnFwdSm90INS1_25CollectiveMainloopFwdSm90ILi2EN4cute5tupleIJNS5_1CILi1EEES8_S8_EEENS6_IJNS7_ILi128EEESA_NS7_ILi256EEEEEELi256ENS_12float_e4m3_tEfNS_4arch4Sm90ELb1ELb0ELb1ELb1ELb0ELb1ELb0ELb1ELb1ELb0ELb0ELb0EEENS1_21CollectiveEpilogueFwdINS6_IJSA_SB_SA_EEES9_NS_10bfloat16_tESF_Li256ELb1ELb0ELb0ELb1EEENS1_36VarlenDynamicPersistentTileSchedulerILi128ELi128ELi256ELi128ELb0ELb0ELb1ELb1ELb1ELb1EEEEEEEEEvNT_6ParamsE,"",@"SHT_CUDA_INFO"
	.sectionflags	@""
	.align	4


	//----- nvinfo : EIATTR_CUDA_API_VERSION
	.align		4
        /*0000*/ 	.byte	0x04, 0x37
        /*0002*/ 	.short	(.L_162 - .L_161)
.L_161:
        /*0004*/ 	.word	0x00000082


	//----- nvinfo : EIATTR_KPARAM_INFO
	.align		4
.L_162:
        /*0008*/ 	.byte	0x04, 0x17
        /*000a*/ 	.short	(.L_164 - .L_163)
.L_163:
        /*000c*/ 	.word	0x00000000
        /*0010*/ 	.short	0x0000
        /*0012*/ 	.short	0x0000
        /*0014*/ 	.byte	0x00, 0xf0, 0x01, 0x28


	//----- nvinfo : EIATTR_SPARSE_MMA_MASK
	.align		4
.L_164:
        /*0018*/ 	.byte	0x03, 0x50
        /*001a*/ 	.short	0x0000


	//----- nvinfo : EIATTR_MAXREG_COUNT
	.align		4
        /*001c*/ 	.byte	0x03, 0x1b
        /*001e*/ 	.short	0x00a8


	//----- nvinfo : EIATTR_MERCURY_ISA_VERSION
	.align		4
        /*0020*/ 	.byte	0x03, 0x5f
        /*0022*/ 	.short	0x0101


	//----- nvinfo : EIATTR_VRC_CTA_INIT_COUNT
	.align		4
        /*0024*/ 	.byte	0x02, 0x4a
	.zero		1
	.zero		1


	//----- nvinfo : EIATTR_EXIT_INSTR_OFFSETS
	.align		4
        /*0028*/ 	.byte	0x04, 0x1c
        /*002a*/ 	.short	(.L_166 - .L_165)


	//   ....[0]....
.L_165:
        /*002c*/ 	.word	0x00000010


	//----- nvinfo : EIATTR_MAX_THREADS
	.align		4
.L_166:
        /*0030*/ 	.byte	0x04, 0x05
        /*0032*/ 	.short	(.L_168 - .L_167)
.L_167:
        /*0034*/ 	.word	0x00000180
        /*0038*/ 	.word	0x00000001
        /*003c*/ 	.word	0x00000001


	//----- nvinfo : EIATTR_CBANK_PARAM_SIZE
	.align		4
.L_168:
        /*0040*/ 	.byte	0x03, 0x19
        /*0042*/ 	.short	0x0a00


	//----- nvinfo : EIATTR_PARAM_CBANK
	.align		4
        /*0044*/ 	.byte	0x04, 0x0a
        /*0046*/ 	.short	(.L_170 - .L_169)
	.align		4
.L_169:
        /*0048*/ 	.word	index@(.nv.constant0._ZN7cutlass13device_kernelIN5flash11enable_sm90INS1_16FlashAttnFwdSm90INS1_25CollectiveMainloopFwdSm90ILi2EN4cute5tupleIJNS5_1CILi1EEES8_S8_EEENS6_IJNS7_ILi128EEESA_NS7_ILi256EEEEEELi256ENS_12float_e4m3_tEfNS_4arch4Sm90ELb1ELb0ELb1ELb1ELb0ELb1ELb0ELb1ELb1ELb0ELb0ELb0EEENS1_21CollectiveEpilogueFwdINS6_IJSA_SB_SA_EEES9_NS_10bfloat16_tESF_Li256ELb1ELb0ELb0ELb1EEENS1_36VarlenDynamicPersistentTileSchedulerILi128ELi128ELi256ELi128ELb0ELb0ELb1ELb1ELb1ELb1EEEEEEEEEvNT_6ParamsE)
        /*004c*/ 	.short	0x0380
        /*004e*/ 	.short	0x0a00


	//----- nvinfo : EIATTR_SW_WAR
	.align		4
.L_170:
        /*0050*/ 	.byte	0x04, 0x36
        /*0052*/ 	.short	(.L_172 - .L_171)
.L_171:
        /*0054*/ 	.word	0x00000008
.L_172:


//--------------------- .nv.callgraph             --------------------------
	.section	.nv.callgraph,"",@"SHT_CUDA_CALLGRAPH"
	.align	4
	.sectionentsize	8
	.align		4
        /*0000*/ 	.word	0x00000000
	.align		4
        /*0004*/ 	.word	0xffffffff
	.align		4
        /*0008*/ 	.word	0x00000000
	.align		4
        /*000c*/ 	.word	0xfffffffe
	.align		4
        /*0010*/ 	.word	0x00000000
	.align		4
        /*0014*/ 	.word	0xfffffffd
	.align		4
        /*0018*/ 	.word	0x00000000
	.align		4
        /*001c*/ 	.word	0xfffffffc


//--------------------- .nv.constant4             --------------------------
	.section	.nv.constant4,"a",@progbits
	.align	8
	.align		8
.nv.constant4:
        /*0000*/ 	.dword	_ZN74_INTERNAL_7c8d3e2a_38_flash_fwd_hdim256_e4m3_softcap_sm90_cu_e763cb1e_31884cuda3std3__45__cpo5beginE
	.align		8
        /*0008*/ 	.dword	_ZN74_INTERNAL_7c8d3e2a_38_flash_fwd_hdim256_e4m3_softcap_sm90_cu_e763cb1e_31884cuda3std3__45__cpo3endE
	.align		8
        /*0010*/ 	.dword	_ZN74_INTERNAL_7c8d3e2a_38_flash_fwd_hdim256_e4m3_softcap_sm90_cu_e763cb1e_31884cuda3std3__45__cpo6cbeginE
	.align		8
        /*0018*/ 	.dword	_ZN74_INTERNAL_7c8d3e2a_38_flash_fwd_hdim256_e4m3_softcap_sm90_cu_e763cb1e_31884cuda3std3__45__cpo4cendE
	.align		8
        /*0020*/ 	.dword	_ZN74_INTERNAL_7c8d3e2a_38_flash_fwd_hdim256_e4m3_softcap_sm90_cu_e763cb1e_31884cuda3std3__476_GLOBAL__N__7c8d3e2a_38_flash_fwd_hdim256_e4m3_softcap_sm90_cu_e763cb1e_31886ignoreE
	.align		8
        /*0028*/ 	.dword	_ZN74_INTERNAL_7c8d3e2a_38_flash_fwd_hdim256_e4m3_softcap_sm90_cu_e763cb1e_31884cuda3std3__419piecewise_constructE
	.align		8
        /*0030*/ 	.dword	_ZN74_INTERNAL_7c8d3e2a_38_flash_fwd_hdim256_e4m3_softcap_sm90_cu_e763cb1e_31884cuda3std3__48in_placeE
	.align		8
        /*0038*/ 	.dword	_ZN74_INTERNAL_7c8d3e2a_38_flash_fwd_hdim256_e4m3_softcap_sm90_cu_e763cb1e_31884cuda3std6ranges3__45__cpo4swapE
	.align		8
        /*0040*/ 	.dword	_ZN74_INTERNAL_7c8d3e2a_38_flash_fwd_hdim256_e4m3_softcap_sm90_cu_e763cb1e_31884cuda3std6ranges3__45__cpo9iter_moveE
	.align		8
        /*0048*/ 	.dword	_ZN74_INTERNAL_7c8d3e2a_38_flash_fwd_hdim256_e4m3_softcap_sm90_cu_e763cb1e_31884cute7productE
	.align		8
        /*0050*/ 	.dword	_ZN74_INTERNAL_7c8d3e2a_38_flash_fwd_hdim256_e4m3_softcap_sm90_cu_e763cb1e_31884cute1_E


//--------------------- .text._ZN7cutlass13device_kernelIN5flash11enable_sm90INS1_16FlashAttnFwdSm90INS1_25CollectiveMainloopFwdSm90ILi2EN4cute5tupleIJNS5_1CILi1EEES8_S8_EEENS6_IJNS7_ILi128EEESA_NS7_ILi256EEEEEELi256ENS_12float_e4m3_tEfNS_4arch4Sm90ELb0ELb0ELb1ELb0ELb0ELb0ELb0ELb1ELb1ELb0ELb0ELb0EEENS1_21CollectiveEpilogueFwdINS6_IJSA_SB_SA_EEES9_NS_10bfloat16_tESF_Li256ELb0ELb0ELb0ELb1EEENS1_29StaticPersistentTileSchedulerILb0EEEEEEEEEvNT_6ParamsE --------------------------
	.section	.text._ZN7cutlass13device_kernelIN5flash11enable_sm90INS1_16FlashAttnFwdSm90INS1_25CollectiveMainloopFwdSm90ILi2EN4cute5tupleIJNS5_1CILi1EEES8_S8_EEENS6_IJNS7_ILi128EEESA_NS7_ILi256EEEEEELi256ENS_12float_e4m3_tEfNS_4arch4Sm90ELb0ELb0ELb1ELb0ELb0ELb0ELb0ELb1ELb1ELb0ELb0ELb0EEENS1_21CollectiveEpilogueFwdINS6_IJSA_SB_SA_EEES9_NS_10bfloat16_tESF_Li256ELb0ELb0ELb0ELb1EEENS1_29StaticPersistentTileSchedulerILb0EEEEEEEEEvNT_6ParamsE,"ax",@progbits
	.align	128
.text._ZN7cutlass13device_kernelIN5flash11enable_sm90INS1_16FlashAttnFwdSm90INS1_25CollectiveMainloopFwdSm90ILi2EN4cute5tupleIJNS5_1CILi1EEES8_S8_EEENS6_IJNS7_ILi128EEESA_NS7_ILi256EEEEEELi256ENS_12float_e4m3_tEfNS_4arch4Sm90ELb0ELb0ELb1ELb0ELb0ELb0ELb0ELb1ELb1ELb0ELb0ELb0EEENS1_21CollectiveEpilogueFwdINS6_IJSA_SB_SA_EEES9_NS_10bfloat16_tESF_Li256ELb0ELb0ELb0ELb1EEENS1_29StaticPersistentTileSchedulerILb0EEEEEEEEEvNT_6ParamsE:
        .type           _ZN7cutlass13device_kernelIN5flash11enable_sm90INS1_16FlashAttnFwdSm90INS1_25CollectiveMainloopFwdSm90ILi2EN4cute5tupleIJNS5_1CILi1EEES8_S8_EEENS6_IJNS7_ILi128EEESA_NS7_ILi256EEEEEELi256ENS_12float_e4m3_tEfNS_4arch4Sm90ELb0ELb0ELb1ELb0ELb0ELb0ELb0ELb1ELb1ELb0ELb0ELb0EEENS1_21CollectiveEpilogueFwdINS6_IJSA_SB_SA_EEES9_NS_10bfloat16_tESF_Li256ELb0ELb0ELb0ELb1EEENS1_29StaticPersistentTileSchedulerILb0EEEEEEEEEvNT_6ParamsE,@function
        .size           _ZN7cutlass13device_kernelIN5flash11enable_sm90INS1_16FlashAttnFwdSm90INS1_25CollectiveMainloopFwdSm90ILi2EN4cute5tupleIJNS5_1CILi1EEES8_S8_EEENS6_IJNS7_ILi128EEESA_NS7_ILi256EEEEEELi256ENS_12float_e4m3_tEfNS_4arch4Sm90ELb0ELb0ELb1ELb0ELb0ELb0ELb0ELb1ELb1ELb0ELb0ELb0EEENS1_21CollectiveEpilogueFwdINS6_IJSA_SB_SA_EEES9_NS_10bfloat16_tESF_Li256ELb0ELb0ELb0ELb1EEENS1_29StaticPersistentTileSchedulerILb0EEEEEEEEEvNT_6ParamsE,(.L_x_9 - _ZN7cutlass13device_kernelIN5flash11enable_sm90INS1_16FlashAttnFwdSm90INS1_25CollectiveMainloopFwdSm90ILi2EN4cute5tupleIJNS5_1CILi1EEES8_S8_EEENS6_IJNS7_ILi128EEESA_NS7_ILi256EEEEEELi256ENS_12float_e4m3_tEfNS_4arch4Sm90ELb0ELb0ELb1ELb0ELb0ELb0ELb0ELb1ELb1ELb0ELb0ELb0EEENS1_21CollectiveEpilogueFwdINS6_IJSA_SB_SA_EEES9_NS_10bfloat16_tESF_Li256ELb0ELb0ELb0ELb1EEENS1_29StaticPersistentTileSchedulerILb0EEEEEEEEEvNT_6ParamsE)
        .other          _ZN7cutlass13device_kernelIN5flash11enable_sm90INS1_16FlashAttnFwdSm90INS1_25CollectiveMainloopFwdSm90ILi2EN4cute5tupleIJNS5_1CILi1EEES8_S8_EEENS6_IJNS7_ILi128EEESA_NS7_ILi256EEEEEELi256ENS_12float_e4m3_tEfNS_4arch4Sm90ELb0ELb0ELb1ELb0ELb0ELb0ELb0ELb1ELb1ELb0ELb0ELb0EEENS1_21CollectiveEpilogueFwdINS6_IJSA_SB_SA_EEES9_NS_10bfloat16_tESF_Li256ELb0ELb0ELb0ELb1EEENS1_29StaticPersistentTileSchedulerILb0EEEEEEEEEvNT_6ParamsE,@"STO_CUDA_ENTRY STV_DEFAULT"
_ZN7cutlass13device_kernelIN5flash11enable_sm90INS1_16FlashAttnFwdSm90INS1_25CollectiveMainloopFwdSm90ILi2EN4cute5tupleIJNS5_1CILi1EEES8_S8_EEENS6_IJNS7_ILi128EEESA_NS7_ILi256EEEEEELi256ENS_12float_e4m3_tEfNS_4arch4Sm90ELb0ELb0ELb1ELb0ELb0ELb0ELb0ELb1ELb1ELb0ELb0ELb0EEENS1_21CollectiveEpilogueFwdINS6_IJSA_SB_SA_EEES9_NS_10bfloat16_tESF_Li256ELb0ELb0ELb0ELb1EEENS1_29StaticPersistentTileSchedulerILb0EEEEEEEEEvNT_6ParamsE:
[----:B------:R-:W-:Y:S01]  /*0000*/  LDC R1, c[0x0][0x37c] ;  /* 0x0000df00ff017b82 */ /* 0x000fe20000000800 */
[----:B------:R-:W-:Y:S05]  /*0010*/  EXIT ;  /* 0x000000000000794d */ /* 0x000fea0003800000 */
.L_x_0:
[----:B------:R-:W-:-:S00]  /*0020*/  BRA `(.L_x_0) ;  /* 0xfffffffc00fc7947 */ /* 0x000fc0000383ffff */
[----:B------:R-:W-:-:S00]  /*0030*/  NOP ;  /* 0x0000000000007918 */ /* 0x000fc00000000000 */
        /* <DEDUP_REMOVED lines=12> */
.L_x_9:


//--------------------- .text._ZN7cutlass13device_kernelIN5flash11enable_sm90INS1_16FlashAttnFwdSm90INS1_25CollectiveMainloopFwdSm90ILi2EN4cute5tupleIJNS5_1CILi1EEES8_S8_EEENS6_IJNS7_ILi128EEESA_NS7_ILi256EEEEEELi256ENS_12float_e4m3_tEfNS_4arch4Sm90ELb0ELb0ELb1ELb1ELb0ELb0ELb0ELb1ELb1ELb0ELb0ELb0EEENS1_21CollectiveEpilogueFwdINS6_IJSA_SB_SA_EEES9_NS_10bfloat16_tESF_Li256ELb1ELb0ELb0ELb1EEENS1_36VarlenDynamicPersistentTileSchedulerILi128ELi128ELi256ELi128ELb0ELb0ELb1ELb0ELb1ELb1EEEEEEEEEvNT_6ParamsE --------------------------
	.section	.text._ZN7cutlass13device_kernelIN5flash11enable_sm90INS1_16FlashAttnFwdSm90INS1_25CollectiveMainloopFwdSm90ILi2EN4cute5tupleIJNS5_1CILi1EEES8_S8_EEENS6_IJNS7_ILi128EEESA_NS7_ILi256EEEEEELi256ENS_12float_e4m3_tEfNS_4arch4Sm90ELb0ELb0ELb1ELb1ELb0ELb0ELb0ELb1ELb1ELb0ELb0ELb0EEENS1_21CollectiveEpilogueFwdINS6_IJSA_SB_SA_EEES9_NS_10bfloat16_tESF_Li256ELb1ELb0ELb0ELb1EEENS1_36VarlenDynamicPersistentTileSchedulerILi128ELi128ELi256ELi128ELb0ELb0ELb1ELb0ELb1ELb1EEEEEEEEEvNT_6ParamsE,"ax",@progbits
	.align	128
.text._ZN7cutlass13device_kernelIN5flash11enable_sm90INS1_16FlashAttnFwdSm90INS1_25CollectiveMainloopFwdSm90ILi2EN4cute5tupleIJNS5_1CILi1EEES8_S8_EEENS6_IJNS7_ILi128EEESA_NS7_ILi256EEEEEELi256ENS_12float_e4m3_tEfNS_4arch4Sm90ELb0ELb0ELb1ELb1ELb0ELb0ELb0ELb1ELb1ELb0ELb0ELb0EEENS1_21CollectiveEpilogueFwdINS6_IJSA_SB_SA_EEES9_NS_10bfloat16_tESF_Li256ELb1ELb0ELb0ELb1EEENS1_36VarlenDynamicPersistentTileSchedulerILi128ELi128ELi256ELi128ELb0ELb0ELb1ELb0ELb1ELb1EEEEEEEEEvNT_6ParamsE:
        .type           _ZN7cutlass13device_kernelIN5flash11enable_sm90INS1_16FlashAttnFwdSm90INS1_25CollectiveMainloopFwdSm90ILi2EN4cute5tupleIJNS5_1CILi1EEES8_S8_EEENS6_IJNS7_ILi128EEESA_NS7_ILi256EEEEEELi256ENS_12float_e4m3_tEfNS_4arch4Sm90ELb0ELb0ELb1ELb1ELb0ELb0ELb0ELb1ELb1ELb0ELb0ELb0EEENS1_21CollectiveEpilogueFwdINS6_IJSA_SB_SA_EEES9_NS_10bfloat16_tESF_Li256ELb1ELb0ELb0ELb1EEENS1_36VarlenDynamicPersistentTileSchedulerILi128ELi128ELi256ELi128ELb0ELb0ELb1ELb0ELb1ELb1EEEEEEEEEvNT_6ParamsE,@function
        .size           _ZN7cutlass13device_kernelIN5flash11enable_sm90INS1_16FlashAttnFwdSm90INS1_25CollectiveMainloopFwdSm90ILi2EN4cute5tupleIJNS5_1CILi1EEES8_S8_EEENS6_IJNS7_ILi128EEESA_NS7_ILi256EEEEEELi256ENS_12float_e4m3_tEfNS_4arch4Sm90ELb0ELb0ELb1ELb1ELb0ELb0ELb0ELb1ELb1ELb0ELb0ELb0EEENS1_21CollectiveEpilogueFwdINS6_IJSA_SB_SA_EEES9_NS_10bfloat16_tESF_Li256ELb1ELb0ELb0ELb1EEENS1_36VarlenDynamicPersistentTileSchedulerILi128ELi128ELi256ELi128ELb0ELb0ELb1ELb0ELb1ELb1EEEEEEEEEvNT_6ParamsE,(.L_x_10 - _ZN7cutlass13device_kernelIN5flash11enable_sm90INS1_16FlashAttnFwdSm90INS1_25CollectiveMainloopFwdSm90ILi2EN4cute5tupleIJNS5_1CILi1EEES8_S8_EEENS6_IJNS7_ILi128EEESA_NS7_ILi256EEEEEELi256ENS_12float_e4m3_tEfNS_4arch4Sm90ELb0ELb0ELb1ELb1ELb0ELb0ELb0ELb1ELb1ELb0ELb0ELb0EEENS1_21CollectiveEpilogueFwdINS6_IJSA_SB_SA_EEES9_NS_10bfloat16_tESF_Li256ELb1ELb0ELb0ELb1EEENS1_36VarlenDynamicPersistentTileSchedulerILi128ELi128ELi256ELi128ELb0ELb0ELb1ELb0ELb1ELb1EEEEEEEEEvNT_6ParamsE)
        .other          _ZN7cutlass13device_kernelIN5flash11enable_sm90INS1_16FlashAttnFwdSm90INS1_25CollectiveMainloopFwdSm90ILi2EN4cute5tupleIJNS5_1CILi1EEES8_S8_EEENS6_IJNS7_ILi128EEESA_NS7_ILi256EEEEEELi256ENS_12float_e4m3_tEfNS_4arch4Sm90ELb0ELb0ELb1ELb1ELb0ELb0ELb0ELb1ELb1ELb0ELb0ELb0EEENS1_21CollectiveEpilogueFwdINS6_IJSA_SB_SA_EEES9_NS_10bfloat16_tESF_Li256ELb1ELb0ELb0ELb1EEENS1_36VarlenDynamicPersistentTileSchedulerILi128ELi128ELi256ELi128ELb0ELb0ELb1ELb0ELb1ELb1EEEEEEEEEvNT_6ParamsE,@"STO_CUDA_ENTRY STV_DEFAULT"
_ZN7cutlass13device_kernelIN5flash11enable_sm90INS1_16FlashAttnFwdSm90INS1_25CollectiveMainloopFwdSm90ILi2EN4cute5tupleIJNS5_1CILi1EEES8_S8_EEENS6_IJNS7_ILi128EEESA_NS7_ILi256EEEEEELi256ENS_12float_e4m3_tEfNS_4arch4Sm90ELb0ELb0ELb1ELb1ELb0ELb0ELb0ELb1ELb1ELb0ELb0ELb0EEENS1_21CollectiveEpilogueFwdINS6_IJSA_SB_SA_EEES9_NS_10bfloat16_tESF_Li256ELb1ELb0ELb0ELb1EEENS1_36VarlenDynamicPersistentTileSchedulerILi128ELi128ELi256ELi128ELb0ELb0ELb1ELb0ELb1ELb1EEEEEEEEEvNT_6ParamsE:
[----:B------:R-:W-:Y:S01]  /*0000*/  LDC R1, c[0x0][0x37c] ;  /* 0x0000df00ff017b82 */ /* 0x000fe20000000800 */
[----:B------:R-:W-:Y:S05]  /*0010*/  EXIT ;  /* 0x000000000000794d */ /* 0x000fea0003800000 */
.L_x_1:
        /* <DEDUP_REMOVED lines=14> */
.L_x_10:


//--------------------- .text._ZN7cutlass13device_kernelIN5flash11enable_sm90INS1_16FlashAttnFwdSm90INS1_25CollectiveMainloopFwdSm90ILi2EN4cute5tupleIJNS5_1CILi1EEES8_S8_EEENS6_IJNS7_ILi128EEESA_NS7_ILi256EEEEEELi256ENS_12float_e4m3_tEfNS_4arch4Sm90ELb0ELb0ELb1ELb1ELb0ELb1ELb0ELb1ELb1ELb0ELb0ELb0EEENS1_21CollectiveEpilogueFwdINS6_IJSA_SB_SA_EEES9_NS_10bfloat16_tESF_Li256ELb1ELb0ELb0ELb1EEENS1_36VarlenDynamicPersistentTileSchedulerILi128ELi128ELi256ELi128ELb0ELb0ELb1ELb0ELb1ELb1EEEEEEEEEvNT_6ParamsE --------------------------
	.section	.text._ZN7cutlass13device_kernelIN5flash11enable_sm90INS1_16FlashAttnFwdSm90INS1_25CollectiveMainloopFwdSm90ILi2EN4cute5tupleIJNS5_1CILi1EEES8_S8_EEENS6_IJNS7_ILi128EEESA_NS7_ILi256EEEEEELi256ENS_12float_e4m3_tEfNS_4arch4Sm90ELb0ELb0ELb1ELb1ELb0ELb1ELb0ELb1ELb1ELb0ELb0ELb0EEENS1_21CollectiveEpilogueFwdINS6_IJSA_SB_SA_EEES9_NS_10bfloat16_tESF_Li256ELb1ELb0ELb0ELb1EEENS1_36VarlenDynamicPersistentTileSchedulerILi128ELi128ELi256ELi128ELb0ELb0ELb1ELb0ELb1ELb1EEEEEEEEEvNT_6ParamsE,"ax",@progbits
	.align	128
.text._ZN7cutlass13device_kernelIN5flash11enable_sm90INS1_16FlashAttnFwdSm90INS1_25CollectiveMainloopFwdSm90ILi2EN4cute5tupleIJNS5_1CILi1EEES8_S8_EEENS6_IJNS7_ILi128EEESA_NS7_ILi256EEEEEELi256ENS_12float_e4m3_tEfNS_4arch4Sm90ELb0ELb0ELb1ELb1ELb0ELb1ELb0ELb1ELb1ELb0ELb0ELb0EEENS1_21CollectiveEpilogueFwdINS6_IJSA_SB_SA_EEES9_NS_10bfloat16_tESF_Li256ELb1ELb0ELb0ELb1EEENS1_36VarlenDynamicPersistentTileSchedulerILi128ELi128ELi256ELi128ELb0ELb0ELb1ELb0ELb1ELb1EEEEEEEEEvNT_6ParamsE:
        .type           _ZN7cutlass13device_kernelIN5flash11enable_sm90INS1_16FlashAttnFwdSm90INS1_25CollectiveMainloopFwdSm90ILi2EN4cute5tupleIJNS5_1CILi1EEES8_S8_EEENS6_IJNS7_ILi128EEESA_NS7_ILi256EEEEEELi256ENS_12float_e4m3_tEfNS_4arch4Sm90ELb0ELb0ELb1ELb1ELb0ELb1ELb0ELb1ELb1ELb0ELb0ELb0EEENS1_21CollectiveEpilogueFwdINS6_IJSA_SB_SA_EEES9_NS_10bfloat16_tESF_Li256ELb1ELb0ELb0ELb1EEENS1_36VarlenDynamicPersistentTileSchedulerILi128ELi128ELi256ELi128ELb0ELb0ELb1ELb0ELb1ELb1EEEEEEEEEvNT_6ParamsE,@function
        .size           _ZN7cutlass13device_kernelIN5flash11enable_sm90INS1_16FlashAttnFwdSm90INS1_25CollectiveMainloopFwdSm90ILi2EN4cute5tupleIJNS5_1CILi1EEES8_S8_EEENS6_IJNS7_ILi128EEESA_NS7_ILi256EEEEEELi256ENS_12float_e4m3_tEfNS_4arch4Sm90ELb0ELb0ELb1ELb1ELb0ELb1ELb0ELb1ELb1ELb0ELb0ELb0EEENS1_21CollectiveEpilogueFwdINS6_IJSA_SB_SA_EEES9_NS_10bfloat16_tESF_Li256ELb1ELb0ELb0ELb1EEENS1_36VarlenDynamicPersistentTileSchedulerILi128ELi128ELi256ELi128ELb0ELb0ELb1ELb0ELb1ELb1EEEEEEEEEvNT_6ParamsE,(.L_x_11 - _ZN7cutlass13device_kernelIN5flash11enable_sm90INS1_16FlashAttnFwdSm90INS1_25CollectiveMainloopFwdSm90ILi2EN4cute5tupleIJNS5_1CILi1EEES8_S8_EEENS6_IJNS7_ILi128EEESA_NS7_ILi256EEEEEELi256ENS_12float_e4m3_tEfNS_4arch4Sm90ELb0ELb0ELb1ELb1ELb0ELb1ELb0ELb1ELb1ELb0ELb0ELb0EEENS1_21CollectiveEpilogueFwdINS6_IJSA_SB_SA_EEES9_NS_10bfloat16_tESF_Li256ELb1ELb0ELb0ELb1EEENS1_36VarlenDynamicPersistentTileSchedulerILi128ELi128ELi256ELi128ELb0ELb0ELb1ELb0ELb1ELb1EEEEEEEEEvNT_6ParamsE)
        .other          _ZN7cutlass13device_kernelIN5flash11enable_sm90INS1_16FlashAttnFwdSm90INS1_25CollectiveMainloopFwdSm90ILi2EN4cute5tupleIJNS5_1CILi1EEES8_S8_EEENS6_IJNS7_ILi128EEESA_NS7_ILi256EEEEEELi256ENS_12float_e4m3_tEfNS_4arch4Sm90ELb0ELb0ELb1ELb1ELb0ELb1ELb0ELb1ELb1ELb0ELb0ELb0EEENS1_21CollectiveEpilogueFwdINS6_IJSA_SB_SA_EEES9_NS_10bfloat16_tESF_Li256ELb1ELb0ELb0ELb1EEENS1_36VarlenDynamicPersistentTileSchedulerILi128ELi128ELi256ELi128ELb0ELb0ELb1ELb0ELb1ELb1EEEEEEEEEvNT_6ParamsE,@"STO_CUDA_ENTRY STV_DEFAULT"
_ZN7cutlass13device_kernelIN5flash11enable_sm90INS1_16FlashAttnFwdSm90INS1_25CollectiveMainloopFwdSm90ILi2EN4cute5tupleIJNS5_1CILi1EEES8_S8_EEENS6_IJNS7_ILi128EEESA_NS7_ILi256EEEEEELi256ENS_12float_e4m3_tEfNS_4arch4Sm90ELb0ELb0ELb1ELb1ELb0ELb1ELb0ELb1ELb1ELb0ELb0ELb0EEENS1_21CollectiveEpilogueFwdINS6_IJSA_SB_SA_EEES9_NS_10bfloat16_tESF_Li256ELb1ELb0ELb0ELb1EEENS1_36VarlenDynamicPersistentTileSchedulerILi128ELi128ELi256ELi128ELb0ELb0ELb1ELb0ELb1ELb1EEEEEEEEEvNT_6ParamsE:
[----:B------:R-:W-:Y:S01]  /*0000*/  LDC R1, c[0x0][0x37c] ;  /* 0x0000df00ff017b82 */ /* 0x000fe20000000800 */
[----:B------:R-:W-:Y:S05]  /*0010*/  EXIT ;  /* 0x000000000000794d */ /* 0x000fea0003800000 */
.L_x_2:
        /* <DEDUP_REMOVED lines=14> */
.L_x_11:


//--------------------- .text._ZN7cutlass13device_kernelIN5flash11enable_sm90INS1_16FlashAttnFwdSm90INS1_25CollectiveMainloopFwdSm90ILi2EN4cute5tupleIJNS5_1CILi1EEES8_S8_EEENS6_IJNS7_ILi128EEENS7_ILi64EEENS7_ILi256EEEEEELi256ENS_12float_e4m3_tEfNS_4arch4Sm90ELb0ELb1ELb1ELb0ELb0ELb0ELb0ELb1ELb1ELb0ELb0ELb0EEENS1_21CollectiveEpilogueFwdINS6_IJSA_SC_SB_EEES9_NS_10bfloat16_tESG_Li256ELb0ELb0ELb0ELb1EEENS1_30DynamicPersistentTileSchedulerILi256ELi128ELb0ELb0ELb1EEEEEEEEEvNT_6ParamsE --------------------------
	.section	.text._ZN7cutlass13device_kernelIN5flash11enable_sm90INS1_16FlashAttnFwdSm90INS1_25CollectiveMainloopFwdSm90ILi2EN4cute5tupleIJNS5_1CILi1EEES8_S8_EEENS6_IJNS7_ILi128EEENS7_ILi64EEENS7_ILi256EEEEEELi256ENS_12float_e4m3_tEfNS_4arch4Sm90ELb0ELb1ELb1ELb0ELb0ELb0ELb0ELb1ELb1ELb0ELb0ELb0EEENS1_21CollectiveEpilogueFwdINS6_IJSA_SC_SB_EEES9_NS_10bfloat16_tESG_Li256ELb0ELb0ELb0ELb1EEENS1_30DynamicPersistentTileSchedulerILi256ELi128ELb0ELb0ELb1EEEEEEEEEvNT_6ParamsE,"ax",@progbits
	.align	128
.text._ZN7cutlass13device_kernelIN5flash11enable_sm90INS1_16FlashAttnFwdSm90INS1_25CollectiveMainloopFwdSm90ILi2EN4cute5tupleIJNS5_1CILi1EEES8_S8_EEENS6_IJNS7_ILi128EEENS7_ILi64EEENS7_ILi256EEEEEELi256ENS_12float_e4m3_tEfNS_4arch4Sm90ELb0ELb1ELb1ELb0ELb0ELb0ELb0ELb1ELb1ELb0ELb0ELb0EEENS1_21CollectiveEpilogueFwdINS6_IJSA_SC_SB_EEES9_NS_10bfloat16_tESG_Li256ELb0ELb0ELb0ELb1EEENS1_30DynamicPersistentTileSchedulerILi256ELi128ELb0ELb0ELb1EEEEEEEEEvNT_6ParamsE:
        .type           _ZN7cutlass13device_kernelIN5flash11enable_sm90INS1_16FlashAttnFwdSm90INS1_25CollectiveMainloopFwdSm90ILi2EN4cute5tupleIJNS5_1CILi1EEES8_S8_EEENS6_IJNS7_ILi128EEENS7_ILi64EEENS7_ILi256EEEEEELi256ENS_12float_e4m3_tEfNS_4arch4Sm90ELb0ELb1ELb1ELb0ELb0ELb0ELb0ELb1ELb1ELb0ELb0ELb0EEENS1_21CollectiveEpilogueFwdINS6_IJSA_SC_SB_EEES9_NS_10bfloat16_tESG_Li256ELb0ELb0ELb0ELb1EEENS1_30DynamicPersistentTileSchedulerILi256ELi128ELb0ELb0ELb1EEEEEEEEEvNT_6ParamsE,@function
        .size           _ZN7cutlass13device_kernelIN5flash11enable_sm90INS1_16FlashAttnFwdSm90INS1_25CollectiveMainloopFwdSm90ILi2EN4cute5tupleIJNS5_1CILi1EEES8_S8_EEENS6_IJNS7_ILi128EEENS7_ILi64EEENS7_ILi256EEEEEELi256ENS_12float_e4m3_tEfNS_4arch4Sm90ELb0ELb1ELb1ELb0ELb0ELb0ELb0ELb1ELb1ELb0ELb0ELb0EEENS1_21CollectiveEpilogueFwdINS6_IJSA_SC_SB_EEES9_NS_10bfloat16_tESG_Li256ELb0ELb0ELb0ELb1EEENS1_30DynamicPersistentTileSchedulerILi256ELi128ELb0ELb0ELb1EEEEEEEEEvNT_6ParamsE,(.L_x_12 - _ZN7cutlass13device_kernelIN5flash11enable_sm90INS1_16FlashAttnFwdSm90INS1_25CollectiveMainloopFwdSm90ILi2EN4cute5tupleIJNS5_1CILi1EEES8_S8_EEENS6_IJNS7_ILi128EEENS7_ILi64EEENS7_ILi256EEEEEELi256ENS_12float_e4m3_tEfNS_4arch4Sm90ELb0ELb1ELb1ELb0ELb0ELb0ELb0ELb1ELb1ELb0ELb0ELb0EEENS1_21CollectiveEpilogueFwdINS6_IJSA_SC_SB_EEES9_NS_10bfloat16_tESG_Li256ELb0ELb0ELb0ELb1EEENS1_30DynamicPersistentTileSchedulerILi256ELi128ELb0ELb0ELb1EEEEEEEEEvNT_6ParamsE)
        .other          _ZN7cutlass13device_kernelIN5flash11enable_sm90INS1_16FlashAttnFwdSm90INS1_25CollectiveMainloopFwdSm90ILi2EN4cute5tupleIJNS5_1CILi1EEES8_S8_EEENS6_IJNS7_ILi128EEENS7_ILi64EEENS7_ILi256EEEEEELi256ENS_12float_e4m3_tEfNS_4arch4Sm90ELb0ELb1ELb1ELb0ELb0ELb0ELb0ELb1ELb1ELb0ELb0ELb0EEENS1_21CollectiveEpilogueFwdINS6_IJSA_SC_SB_EEES9_NS_10bfloat16_tESG_Li256ELb0ELb0ELb0ELb1EEENS1_30DynamicPersistentTileSchedulerILi256ELi128ELb0ELb0ELb1EEEEEEEEEvNT_6ParamsE,@"STO_CUDA_ENTRY STV_DEFAULT"
_ZN7cutlass13device_kernelIN5flash11enable_sm90INS1_16FlashAttnFwdSm90INS1_25CollectiveMainloopFwdSm90ILi2EN4cute5tupleIJNS5_1CILi1EEES8_S8_EEENS6_IJNS7_ILi128EEENS7_ILi64EEENS7_ILi256EEEEEELi256ENS_12float_e4m3_tEfNS_4arch4Sm90ELb0ELb1ELb1ELb0ELb0ELb0ELb0ELb1ELb1ELb0ELb0ELb0EEENS1_21CollectiveEpilogueFwdINS6_IJSA_SC_SB_EEES9_NS_10bfloat16_tESG_Li256ELb0ELb0ELb0ELb1EEENS1_30DynamicPersistentTileSchedulerILi256ELi128ELb0ELb0ELb1EEEEEEEEEvNT_6ParamsE:
[----:B------:R-:W-:Y:S01]  /*0000*/  LDC R1, c[0x0][0x37c] ;  /* 0x0000df00ff017b82 */ /* 0x000fe20000000800 */
[----:B------:R-:W-:Y:S05]  /*0010*/  EXIT ;  /* 0x000000000000794d */ /* 0x000fea0003800000 */
.L_x_3:
        /* <DEDUP_REMOVED lines=14> */
.L_x_12:


//--------------------- .text._ZN7cutlass13device_kernelIN5flash11enable_sm90INS1_16FlashAttnFwdSm90INS1_25CollectiveMainloopFwdSm90ILi2EN4cute5tupleIJNS5_1CILi1EEES8_S8_EEENS6_IJNS7_ILi128EEENS7_ILi64EEENS7_ILi256EEEEEELi256ENS_12float_e4m3_tEfNS_4arch4Sm90ELb0ELb1ELb1ELb1ELb0ELb0ELb0ELb1ELb1ELb0ELb0ELb0EEENS1_21CollectiveEpilogueFwdINS6_IJSA_SC_SB_EEES9_NS_10bfloat16_tESG_Li256ELb1ELb0ELb0ELb1EEENS1_36VarlenDynamicPersistentTileSchedulerILi128ELi64ELi256ELi128ELb0ELb0ELb1ELb1ELb0ELb1EEEEEEEEEvNT_6ParamsE --------------------------
	.section	.text._ZN7cutlass13device_kernelIN5flash11enable_sm90INS1_16FlashAttnFwdSm90INS1_25CollectiveMainloopFwdSm90ILi2EN4cute5tupleIJNS5_1CILi1EEES8_S8_EEENS6_IJNS7_ILi128EEENS7_ILi64EEENS7_ILi256EEEEEELi256ENS_12float_e4m3_tEfNS_4arch4Sm90ELb0ELb1ELb1ELb1ELb0ELb0ELb0ELb1ELb1ELb0ELb0ELb0EEENS1_21CollectiveEpilogueFwdINS6_IJSA_SC_SB_EEES9_NS_10bfloat16_tESG_Li256ELb1ELb0ELb0ELb1EEENS1_36VarlenDynamicPersistentTileSchedulerILi128ELi64ELi256ELi128ELb0ELb0ELb1ELb1ELb0ELb1EEEEEEEEEvNT_6ParamsE,"ax",@progbits
	.align	128
.text._ZN7cutlass13device_kernelIN5flash11enable_sm90INS1_16FlashAttnFwdSm90INS1_25CollectiveMainloopFwdSm90ILi2EN4cute5tupleIJNS5_1CILi1EEES8_S8_EEENS6_IJNS7_ILi128EEENS7_ILi64EEENS7_ILi256EEEEEELi256ENS_12float_e4m3_tEfNS_4arch4Sm90ELb0ELb1ELb1ELb1ELb0ELb0ELb0ELb1ELb1ELb0ELb0ELb0EEENS1_21CollectiveEpilogueFwdINS6_IJSA_SC_SB_EEES9_NS_10bfloat16_tESG_Li256ELb1ELb0ELb0ELb1EEENS1_36VarlenDynamicPersistentTileSchedulerILi128ELi64ELi256ELi128ELb0ELb0ELb1ELb1ELb0ELb1EEEEEEEEEvNT_6ParamsE:
        .type           _ZN7cutlass13device_kernelIN5flash11enable_sm90INS1_16FlashAttnFwdSm90INS1_25CollectiveMainloopFwdSm90ILi2EN4cute5tupleIJNS5_1CILi1EEES8_S8_EEENS6_IJNS7_ILi128EEENS7_ILi64EEENS7_ILi256EEEEEELi256ENS_12float_e4m3_tEfNS_4arch4Sm90ELb0ELb1ELb1ELb1ELb0ELb0ELb0ELb1ELb1ELb0ELb0ELb0EEENS1_21CollectiveEpilogueFwdINS6_IJSA_SC_SB_EEES9_NS_10bfloat16_tESG_Li256ELb1ELb0ELb0ELb1EEENS1_36VarlenDynamicPersistentTileSchedulerILi128ELi64ELi256ELi128ELb0ELb0ELb1ELb1ELb0ELb1EEEEEEEEEvNT_6ParamsE,@function
        .size           _ZN7cutlass13device_kernelIN5flash11enable_sm90INS1_16FlashAttnFwdSm90INS1_25CollectiveMainloopFwdSm90ILi2EN4cute5tupleIJNS5_1CILi1EEES8_S8_EEENS6_IJNS7_ILi128EEENS7_ILi64EEENS7_ILi256EEEEEELi256ENS_12float_e4m3_tEfNS_4arch4Sm90ELb0ELb1ELb1ELb1ELb0ELb0ELb0ELb1ELb1ELb0ELb0ELb0EEENS1_21CollectiveEpilogueFwdINS6_IJSA_SC_SB_EEES9_NS_10bfloat16_tESG_Li256ELb1ELb0ELb0ELb1EEENS1_36VarlenDynamicPersistentTileSchedulerILi128ELi64ELi256ELi128ELb0ELb0ELb1ELb1ELb0ELb1EEEEEEEEEvNT_6ParamsE,(.L_x_13 - _ZN7cutlass13device_kernelIN5flash11enable_sm90INS1_16FlashAttnFwdSm90INS1_25CollectiveMainloopFwdSm90ILi2EN4cute5tupleIJNS5_1CILi1EEES8_S8_EEENS6_IJNS7_ILi128EEENS7_ILi64EEENS7_ILi256EEEEEELi256ENS_12float_e4m3_tEfNS_4arch4Sm90ELb0ELb1ELb1ELb1ELb0ELb0ELb0ELb1ELb1ELb0ELb0ELb0EEENS1_21CollectiveEpilogueFwdINS6_IJSA_SC_SB_EEES9_NS_10bfloat16_tESG_Li256ELb1ELb0ELb0ELb1EEENS1_36VarlenDynamicPersistentTileSchedulerILi128ELi64ELi256ELi128ELb0ELb0ELb1ELb1ELb0ELb1EEEEEEEEEvNT_6ParamsE)
        .other          _ZN7cutlass13device_kernelIN5flash11enable_sm90INS1_16FlashAttnFwdSm90INS1_25CollectiveMainloopFwdSm90ILi2EN4cute5tupleIJNS5_1CILi1EEES8_S8_EEENS6_IJNS7_ILi128EEENS7_ILi64EEENS7_ILi256EEEEEELi256ENS_12float_e4m3_tEfNS_4arch4Sm90ELb0ELb1ELb1ELb1ELb0ELb0ELb0ELb1ELb1ELb0ELb0ELb0EEENS1_21CollectiveEpilogueFwdINS6_IJSA_SC_SB_EEES9_NS_10bfloat16_tESG_Li256ELb1ELb0ELb0ELb1EEENS1_36VarlenDynamicPersistentTileSchedulerILi128ELi64ELi256ELi128ELb0ELb0ELb1ELb1ELb0ELb1EEEEEEEEEvNT_6ParamsE,@"STO_CUDA_ENTRY STV_DEFAULT"
_ZN7cutlass13device_kernelIN5flash11enable_sm90INS1_16FlashAttnFwdSm90INS1_25CollectiveMainloopFwdSm90ILi2EN4cute5tupleIJNS5_1CILi1EEES8_S8_EEENS6_IJNS7_ILi128EEENS7_ILi64EEENS7_ILi256EEEEEELi256ENS_12float_e4m3_tEfNS_4arch4Sm90ELb0ELb1ELb1ELb1ELb0ELb0ELb0ELb1ELb1ELb0ELb0ELb0EEENS1_21CollectiveEpilogueFwdINS6_IJSA_SC_SB_EEES9_NS_10bfloat16_tESG_Li256ELb1ELb0ELb0ELb1EEENS1_36VarlenDynamicPersistentTileSchedulerILi128ELi64ELi256ELi128ELb0ELb0ELb1ELb1ELb0ELb1EEEEEEEEEvNT_6ParamsE:
[----:B------:R-:W-:Y:S01]  /*0000*/  LDC R1, c[0x0][0x37c] ;  /* 0x0000df00ff017b82 */ /* 0x000fe20000000800 */
[----:B------:R-:W-:Y:S05]  /*0010*/  EXIT ;  /* 0x000000000000794d */ /* 0x000fea0003800000 */
.L_x_4:
        /* <DEDUP_REMOVED lines=14> */
.L_x_13:


//--------------------- .text._ZN7cutlass13device_kernelIN5flash11enable_sm90INS1_16FlashAttnFwdSm90INS1_25CollectiveMainloopFwdSm90ILi2EN4cute5tupleIJNS5_1CILi1EEES8_S8_EEENS6_IJNS7_ILi128EEENS7_ILi64EEENS7_ILi256EEEEEELi256ENS_12float_e4m3_tEfNS_4arch4Sm90ELb0ELb1ELb1ELb1ELb0ELb1ELb0ELb1ELb1ELb0ELb0ELb0EEENS1_21CollectiveEpilogueFwdINS6_IJSA_SC_SB_EEES9_NS_10bfloat16_tESG_Li256ELb1ELb0ELb0ELb1EEENS1_36VarlenDynamicPersistentTileSchedulerILi128ELi64ELi256ELi128ELb0ELb0ELb1ELb1ELb0ELb1EEEEEEEEEvNT_6ParamsE --------------------------
	.section	.text._ZN7cutlass13device_kernelIN5flash11enable_sm90INS1_16FlashAttnFwdSm90INS1_25CollectiveMainloopFwdSm90ILi2EN4cute5tupleIJNS5_1CILi1EEES8_S8_EEENS6_IJNS7_ILi128EEENS7_ILi64EEENS7_ILi256EEEEEELi256ENS_12float_e4m3_tEfNS_4arch4Sm90ELb0ELb1ELb1ELb1ELb0ELb1ELb0ELb1ELb1ELb0ELb0ELb0EEENS1_21CollectiveEpilogueFwdINS6_IJSA_SC_SB_EEES9_NS_10bfloat16_tESG_Li256ELb1ELb0ELb0ELb1EEENS1_36VarlenDynamicPersistentTileSchedulerILi128ELi64ELi256ELi128ELb0ELb0ELb1ELb1ELb0ELb1EEEEEEEEEvNT_6ParamsE,"ax",@progbits
	.align	128
.text._ZN7cutlass13device_kernelIN5flash11enable_sm90INS1_16FlashAttnFwdSm90INS1_25CollectiveMainloopFwdSm90ILi2EN4cute5tupleIJNS5_1CILi1EEES8_S8_EEENS6_IJNS7_ILi128EEENS7_ILi64EEENS7_ILi256EEEEEELi256ENS_12float_e4m3_tEfNS_4arch4Sm90ELb0ELb1ELb1ELb1ELb0ELb1ELb0ELb1ELb1ELb0ELb0ELb0EEENS1_21CollectiveEpilogueFwdINS6_IJSA_SC_SB_EEES9_NS_10bfloat16_tESG_Li256ELb1ELb0ELb0ELb1EEENS1_36VarlenDynamicPersistentTileSchedulerILi128ELi64ELi256ELi128ELb0ELb0ELb1ELb1ELb0ELb1EEEEEEEEEvNT_6ParamsE:
        .type           _ZN7cutlass13device_kernelIN5flash11enable_sm90INS1_16FlashAttnFwdSm90INS1_25CollectiveMainloopFwdSm90ILi2EN4cute5tupleIJNS5_1CILi1EEES8_S8_EEENS6_IJNS7_ILi128EEENS7_ILi64EEENS7_ILi256EEEEEELi256ENS_12float_e4m3_tEfNS_4arch4Sm90ELb0ELb1ELb1ELb1ELb0ELb1ELb0ELb1ELb1ELb0ELb0ELb0EEENS1_21CollectiveEpilogueFwdINS6_IJSA_SC_SB_EEES9_NS_10bfloat16_tESG_Li256ELb1ELb0ELb0ELb1EEENS1_36VarlenDynamicPersistentTileSchedulerILi128ELi64ELi256ELi128ELb0ELb0ELb1ELb1ELb0ELb1EEEEEEEEEvNT_6ParamsE,@function
        .size           _ZN7cutlass13device_kernelIN5flash11enable_sm90INS1_16FlashAttnFwdSm90INS1_25CollectiveMainloopFwdSm90ILi2EN4cute5tupleIJNS5_1CILi1EEES8_S8_EEENS6_IJNS7_ILi128EEENS7_ILi64EEENS7_ILi256EEEEEELi256ENS_12float_e4m3_tEfNS_4arch4Sm90ELb0ELb1ELb1ELb1ELb0ELb1ELb0ELb1ELb1ELb0ELb0ELb0EEENS1_21CollectiveEpilogueFwdINS6_IJSA_SC_SB_EEES9_NS_10bfloat16_tESG_Li256ELb1ELb0ELb0ELb1EEENS1_36VarlenDynamicPersistentTileSchedulerILi128ELi64ELi256ELi128ELb0ELb0ELb1ELb1ELb0ELb1EEEEEEEEEvNT_6ParamsE,(.L_x_14 - _ZN7cutlass13device_kernelIN5flash11enable_sm90INS1_16FlashAttnFwdSm90INS1_25CollectiveMainloopFwdSm90ILi2EN4cute5tupleIJNS5_1CILi1EEES8_S8_EEENS6_IJNS7_ILi128EEENS7_ILi64EEENS7_ILi256EEEEEELi256ENS_12float_e4m3_tEfNS_4arch4Sm90ELb0ELb1ELb1ELb1ELb0ELb1ELb0ELb1ELb1ELb0ELb0ELb0EEENS1_21CollectiveEpilogueFwdINS6_IJSA_SC_SB_EEES9_NS_10bfloat16_tESG_Li256ELb1ELb0ELb0ELb1EEENS1_36VarlenDynamicPersistentTileSchedulerILi128ELi64ELi256ELi128ELb0ELb0ELb1ELb1ELb0ELb1EEEEEEEEEvNT_6ParamsE)
        .other          _ZN7cutlass13device_kernelIN5flash11enable_sm90INS1_16FlashAttnFwdSm90INS1_25CollectiveMainloopFwdSm90ILi2EN4cute5tupleIJNS5_1CILi1EEES8_S8_EEENS6_IJNS7_ILi128EEENS7_ILi64EEENS7_ILi256EEEEEELi256ENS_12float_e4m3_tEfNS_4arch4Sm90ELb0ELb1ELb1ELb1ELb0ELb1ELb0ELb1ELb1ELb0ELb0ELb0EEENS1_21CollectiveEpilogueFwdINS6_IJSA_SC_SB_EEES9_NS_10bfloat16_tESG_Li256ELb1ELb0ELb0ELb1EEENS1_36VarlenDynamicPersistentTileSchedulerILi128ELi64ELi256ELi128ELb0ELb0ELb1ELb1ELb0ELb1EEEEEEEEEvNT_6ParamsE,@"STO_CUDA_ENTRY STV_DEFAULT"
_ZN7cutlass13device_kernelIN5flash11enable_sm90INS1_16FlashAttnFwdSm90INS1_25CollectiveMainloopFwdSm90ILi2EN4cute5tupleIJNS5_1CILi1EEES8_S8_EEENS6_IJNS7_ILi128EEENS7_ILi64EEENS7_ILi256EEEEEELi256ENS_12float_e4m3_tEfNS_4arch4Sm90ELb0ELb1ELb1ELb1ELb0ELb1ELb0ELb1ELb1ELb0ELb0ELb0EEENS1_21CollectiveEpilogueFwdINS6_IJSA_SC_SB_EEES9_NS_10bfloat16_tESG_Li256ELb1ELb0ELb0ELb1EEENS1_36VarlenDynamicPersistentTileSchedulerILi128ELi64ELi256ELi128ELb0ELb0ELb1ELb1ELb0ELb1EEEEEEEEEvNT_6ParamsE:
[----:B------:R-:W-:Y:S01]  /*0000*/  LDC R1, c[0x0][0x37c] ;  /* 0x0000df00ff017b82 */ /* 0x000fe20000000800 */
[----:B------:R-:W-:Y:S05]  /*0010*/  EXIT ;  /* 0x000000000000794d */ /* 0x000fea0003800000 */
.L_x_5:
        /* <DEDUP_REMOVED lines=14> */
.L_x_14:


//--------------------- .text._ZN7cutlass13device_kernelIN5flash11enable_sm90INS1_16FlashAttnFwdSm90INS1_25CollectiveMainloopFwdSm90ILi2EN4cute5tupleIJNS5_1CILi1EEES8_S8_EEENS6_IJNS7_ILi128EEESA_NS7_ILi256EEEEEELi256ENS_12float_e4m3_tEfNS_4arch4Sm90ELb1ELb0ELb1ELb0ELb0ELb0ELb0ELb1ELb1ELb0ELb0ELb0EEENS1_21CollectiveEpilogueFwdINS6_IJSA_SB_SA_EEES9_NS_10bfloat16_tESF_Li256ELb0ELb0ELb0ELb1EEENS1_30DynamicPersistentTileSchedulerILi256ELi128ELb0ELb0ELb1EEEEEEEEEvNT_6ParamsE --------------------------
	.section	.text._ZN7cutlass13device_kernelIN5flash11enable_sm90INS1_16FlashAttnFwdSm90INS1_25CollectiveMainloopFwdSm90ILi2EN4cute5tupleIJNS5_1CILi1EEES8_S8_EEENS6_IJNS7_ILi128EEESA_NS7_ILi256EEEEEELi256ENS_12float_e4m3_tEfNS_4arch4Sm90ELb1ELb0ELb1ELb0ELb0ELb0ELb0ELb1ELb1ELb0ELb0ELb0EEENS1_21CollectiveEpilogueFwdINS6_IJSA_SB_SA_EEES9_NS_10bfloat16_tESF_Li256ELb0ELb0ELb0ELb1EEENS1_30DynamicPersistentTileSchedulerILi256ELi128ELb0ELb0ELb1EEEEEEEEEvNT_6ParamsE,"ax",@progbits
	.align	128
.text._ZN7cutlass13device_kernelIN5flash11enable_sm90INS1_16FlashAttnFwdSm90INS1_25CollectiveMainloopFwdSm90ILi2EN4cute5tupleIJNS5_1CILi1EEES8_S8_EEENS6_IJNS7_ILi128EEESA_NS7_ILi256EEEEEELi256ENS_12float_e4m3_tEfNS_4arch4Sm90ELb1ELb0ELb1ELb0ELb0ELb0ELb0ELb1ELb1ELb0ELb0ELb0EEENS1_21CollectiveEpilogueFwdINS6_IJSA_SB_SA_EEES9_NS_10bfloat16_tESF_Li256ELb0ELb0ELb0ELb1EEENS1_30DynamicPersistentTileSchedulerILi256ELi128ELb0ELb0ELb1EEEEEEEEEvNT_6ParamsE:
        .type           _ZN7cutlass13device_kernelIN5flash11enable_sm90INS1_16FlashAttnFwdSm90INS1_25CollectiveMainloopFwdSm90ILi2EN4cute5tupleIJNS5_1CILi1EEES8_S8_EEENS6_IJNS7_ILi128EEESA_NS7_ILi256EEEEEELi256ENS_12float_e4m3_tEfNS_4arch4Sm90ELb1ELb0ELb1ELb0ELb0ELb0ELb0ELb1ELb1ELb0ELb0ELb0EEENS1_21CollectiveEpilogueFwdINS6_IJSA_SB_SA_EEES9_NS_10bfloat16_tESF_Li256ELb0ELb0ELb0ELb1EEENS1_30DynamicPersistentTileSchedulerILi256ELi128ELb0ELb0ELb1EEEEEEEEEvNT_6ParamsE,@function
        .size           _ZN7cutlass13device_kernelIN5flash11enable_sm90INS1_16FlashAttnFwdSm90INS1_25CollectiveMainloopFwdSm90ILi2EN4cute5tupleIJNS5_1CILi1EEES8_S8_EEENS6_IJNS7_ILi128EEESA_NS7_ILi256EEEEEELi256ENS_12float_e4m3_tEfNS_4arch4Sm90ELb1ELb0ELb1ELb0ELb0ELb0ELb0ELb1ELb1ELb0ELb0ELb0EEENS1_21CollectiveEpilogueFwdINS6_IJSA_SB_SA_EEES9_NS_10bfloat16_tESF_Li256ELb0ELb0ELb0ELb1EEENS1_30DynamicPersistentTileSchedulerILi256ELi128ELb0ELb0ELb1EEEEEEEEEvNT_6ParamsE,(.L_x_15 - _ZN7cutlass13device_kernelIN5flash11enable_sm90INS1_16FlashAttnFwdSm90INS1_25CollectiveMainloopFwdSm90ILi2EN4cute5tupleIJNS5_1CILi1EEES8_S8_EEENS6_IJNS7_ILi128EEESA_NS7_ILi256EEEEEELi256ENS_12float_e4m3_tEfNS_4arch4Sm90ELb1ELb0ELb1ELb0ELb0ELb0ELb0ELb1ELb1ELb0ELb0ELb0EEENS1_21CollectiveEpilogueFwdINS6_IJSA_SB_SA_EEES9_NS_10bfloat16_tESF_Li256ELb0ELb0ELb0ELb1EEENS1_30DynamicPersistentTileSchedulerILi256ELi128ELb0ELb0ELb1EEEEEEEEEvNT_6ParamsE)
        .other          _ZN7cutlass13device_kernelIN5flash11enable_sm90INS1_16FlashAttnFwdSm90INS1_25CollectiveMainloopFwdSm90ILi2EN4cute5tupleIJNS5_1CILi1EEES8_S8_EEENS6_IJNS7_ILi128EEESA_NS7_ILi256EEEEEELi256ENS_12float_e4m3_tEfNS_4arch4Sm90ELb1ELb0ELb1ELb0ELb0ELb0ELb0ELb1ELb1ELb0ELb0ELb0EEENS1_21CollectiveEpilogueFwdINS6_IJSA_SB_SA_EEES9_NS_10bfloat16_tESF_Li256ELb0ELb0ELb0ELb1EEENS1_30DynamicPersistentTileSchedulerILi256ELi128ELb0ELb0ELb1EEEEEEEEEvNT_6ParamsE,@"STO_CUDA_ENTRY STV_DEFAULT"
_ZN7cutlass13device_kernelIN5flash11enable_sm90INS1_16FlashAttnFwdSm90INS1_25CollectiveMainloopFwdSm90ILi2EN4cute5tupleIJNS5_1CILi1EEES8_S8_EEENS6_IJNS7_ILi128EEESA_NS7_ILi256EEEEEELi256ENS_12float_e4m3_tEfNS_4arch4Sm90ELb1ELb0ELb1ELb0ELb0ELb0ELb0ELb1ELb1ELb0ELb0ELb0EEENS1_21CollectiveEpilogueFwdINS6_IJSA_SB_SA_EEES9_NS_10bfloat16_tESF_Li256ELb0ELb0ELb0ELb1EEENS1_30DynamicPersistentTileSchedulerILi256ELi128ELb0ELb0ELb1EEEEEEEEEvNT_6ParamsE:
[----:B------:R-:W-:Y:S01]  /*0000*/  LDC R1, c[0x0][0x37c] ;  /* 0x0000df00ff017b82 */ /* 0x000fe20000000800 */
[----:B------:R-:W-:Y:S05]  /*0010*/  EXIT ;  /* 0x000000000000794d */ /* 0x000fea0003800000 */
.L_x_6:
        /* <DEDUP_REMOVED lines=14> */
.L_x_15:


//--------------------- .text._ZN7cutlass13device_kernelIN5flash11enable_sm90INS1_16FlashAttnFwdSm90INS1_25CollectiveMainloopFwdSm90ILi2EN4cute5tupleIJNS5_1CILi1EEES8_S8_EEENS6_IJNS7_ILi128EEESA_NS7_ILi256EEEEEELi256ENS_12float_e4m3_tEfNS_4arch4Sm90ELb1ELb0ELb1ELb1ELb0ELb0ELb0ELb1ELb1ELb0ELb0ELb0EEENS1_21CollectiveEpilogueFwdINS6_IJSA_SB_SA_EEES9_NS_10bfloat16_tESF_Li256ELb1ELb0ELb0ELb1EEENS1_36VarlenDynamicPersistentTileSchedulerILi128ELi128ELi256ELi128ELb0ELb0ELb1ELb1ELb1ELb1EEEEEEEEEvNT_6ParamsE --------------------------
	.section	.text._ZN7cutlass13device_kernelIN5flash11enable_sm90INS1_16FlashAttnFwdSm90INS1_25CollectiveMainloopFwdSm90ILi2EN4cute5tupleIJNS5_1CILi1EEES8_S8_EEENS6_IJNS7_ILi128EEESA_NS7_ILi256EEEEEELi256ENS_12float_e4m3_tEfNS_4arch4Sm90ELb1ELb0ELb1ELb1ELb0ELb0ELb0ELb1ELb1ELb0ELb0ELb0EEENS1_21CollectiveEpilogueFwdINS6_IJSA_SB_SA_EEES9_NS_10bfloat16_tESF_Li256ELb1ELb0ELb0ELb1EEENS1_36VarlenDynamicPersistentTileSchedulerILi128ELi128ELi256ELi128ELb0ELb0ELb1ELb1ELb1ELb1EEEEEEEEEvNT_6ParamsE,"ax",@progbits
	.align	128
.text._ZN7cutlass13device_kernelIN5flash11enable_sm90INS1_16FlashAttnFwdSm90INS1_25CollectiveMainloopFwdSm90ILi2EN4cute5tupleIJNS5_1CILi1EEES8_S8_EEENS6_IJNS7_ILi128EEESA_NS7_ILi256EEEEEELi256ENS_12float_e4m3_tEfNS_4arch4Sm90ELb1ELb0ELb1ELb1ELb0ELb0ELb0ELb1ELb1ELb0ELb0ELb0EEENS1_21CollectiveEpilogueFwdINS6_IJSA_SB_SA_EEES9_NS_10bfloat16_tESF_Li256ELb1ELb0ELb0ELb1EEENS1_36VarlenDynamicPersistentTileSchedulerILi128ELi128ELi256ELi128ELb0ELb0ELb1ELb1ELb1ELb1EEEEEEEEEvNT_6ParamsE:
        .type           _ZN7cutlass13device_kernelIN5flash11enable_sm90INS1_16FlashAttnFwdSm90INS1_25CollectiveMainloopFwdSm90ILi2EN4cute5tupleIJNS5_1CILi1EEES8_S8_EEENS6_IJNS7_ILi128EEESA_NS7_ILi256EEEEEELi256ENS_12float_e4m3_tEfNS_4arch4Sm90ELb1ELb0ELb1ELb1ELb0ELb0ELb0ELb1ELb1ELb0ELb0ELb0EEENS1_21CollectiveEpilogueFwdINS6_IJSA_SB_SA_EEES9_NS_10bfloat16_tESF_Li256ELb1ELb0ELb0ELb1EEENS1_36VarlenDynamicPersistentTileSchedulerILi128ELi128ELi256ELi128ELb0ELb0ELb1ELb1ELb1ELb1EEEEEEEEEvNT_6ParamsE,@function
        .size           _ZN7cutlass13device_kernelIN5flash11enable_sm90INS1_16FlashAttnFwdSm90INS1_25CollectiveMainloopFwdSm90ILi2EN4cute5tupleIJNS5_1CILi1EEES8_S8_EEENS6_IJNS7_ILi128EEESA_NS7_ILi256EEEEEELi256ENS_12float_e4m3_tEfNS_4arch4Sm90ELb1ELb0ELb1ELb1ELb0ELb0ELb0ELb1ELb1ELb0ELb0ELb0EEENS1_21CollectiveEpilogueFwdINS6_IJSA_SB_SA_EEES9_NS_10bfloat16_tESF_Li256ELb1ELb0ELb0ELb1EEENS1_36VarlenDynamicPersistentTileSchedulerILi128ELi128ELi256ELi128ELb0ELb0ELb1ELb1ELb1ELb1EEEEEEEEEvNT_6ParamsE,(.L_x_16 - _ZN7cutlass13device_kernelIN5flash11enable_sm90INS1_16FlashAttnFwdSm90INS1_25CollectiveMainloopFwdSm90ILi2EN4cute5tupleIJNS5_1CILi1EEES8_S8_EEENS6_IJNS7_ILi128EEESA_NS7_ILi256EEEEEELi256ENS_12float_e4m3_tEfNS_4arch4Sm90ELb1ELb0ELb1ELb1ELb0ELb0ELb0ELb1ELb1ELb0ELb0ELb0EEENS1_21CollectiveEpilogueFwdINS6_IJSA_SB_SA_EEES9_NS_10bfloat16_tESF_Li256ELb1ELb0ELb0ELb1EEENS1_36VarlenDynamicPersistentTileSchedulerILi128ELi128ELi256ELi128ELb0ELb0ELb1ELb1ELb1ELb1EEEEEEEEEvNT_6ParamsE)
        .other          _ZN7cutlass13device_kernelIN5flash11enable_sm90INS1_16FlashAttnFwdSm90INS1_25CollectiveMainloopFwdSm90ILi2EN4cute5tupleIJNS5_1CILi1EEES8_S8_EEENS6_IJNS7_ILi128EEESA_NS7_ILi256EEEEEELi256ENS_12float_e4m3_tEfNS_4arch4Sm90ELb1ELb0ELb1ELb1ELb0ELb0ELb0ELb1ELb1ELb0ELb0ELb0EEENS1_21CollectiveEpilogueFwdINS6_IJSA_SB_SA_EEES9_NS_10bfloat16_tESF_Li256ELb1ELb0ELb0ELb1EEENS1_36VarlenDynamicPersistentTileSchedulerILi128ELi128ELi256ELi128ELb0ELb0ELb1ELb1ELb1ELb1EEEEEEEEEvNT_6ParamsE,@"STO_CUDA_ENTRY STV_DEFAULT"
_ZN7cutlass13device_kernelIN5flash11enable_sm90INS1_16FlashAttnFwdSm90INS1_25CollectiveMainloopFwdSm90ILi2EN4cute5tupleIJNS5_1CILi1EEES8_S8_EEENS6_IJNS7_ILi128EEESA_NS7_ILi256EEEEEELi256ENS_12float_e4m3_tEfNS_4arch4Sm90ELb1ELb0ELb1ELb1ELb0ELb0ELb0ELb1ELb1ELb0ELb0ELb0EEENS1_21CollectiveEpilogueFwdINS6_IJSA_SB_SA_EEES9_NS_10bfloat16_tESF_Li256ELb1ELb0ELb0ELb1EEENS1_36VarlenDynamicPersistentTileSchedulerILi128ELi128ELi256ELi128ELb0ELb0ELb1ELb1ELb1ELb1EEEEEEEEEvNT_6ParamsE:
[----:B------:R-:W-:Y:S01]  /*0000*/  LDC R1, c[0x0][0x37c] ;  /* 0x0000df00ff017b82 */ /* 0x000fe20000000800 */
[----:B------:R-:W-:Y:S05]  /*0010*/  EXIT ;  /* 0x000000000000794d */ /* 0x000fea0003800000 */
.L_x_7:
        /* <DEDUP_REMOVED lines=14> */
.L_x_16:


//--------------------- .text._ZN7cutlass13device_kernelIN5flash11enable_sm90INS1_16FlashAttnFwdSm90INS1_25CollectiveMainloopFwdSm90ILi2EN4cute5tupleIJNS5_1CILi1EEES8_S8_EEENS6_IJNS7_ILi128EEESA_NS7_ILi256EEEEEELi256ENS_12float_e4m3_tEfNS_4arch4Sm90ELb1ELb0ELb1ELb1ELb0ELb1ELb0ELb1ELb1ELb0ELb0ELb0EEENS1_21CollectiveEpilogueFwdINS6_IJSA_SB_SA_EEES9_NS_10bfloat16_tESF_Li256ELb1ELb0ELb0ELb1EEENS1_36VarlenDynamicPersistentTileSchedulerILi128ELi128ELi256ELi128ELb0ELb0ELb1ELb1ELb1ELb1EEEEEEEEEvNT_6ParamsE --------------------------
	.section	.text._ZN7cutlass13device_kernelIN5flash11enable_sm90INS1_16FlashAttnFwdSm90INS1_25CollectiveMainloopFwdSm90ILi2EN4cute5tupleIJNS5_1CILi1EEES8_S8_EEENS6_IJNS7_ILi128EEESA_NS7_ILi256EEEEEELi256ENS_12float_e4m3_tEfNS_4arch4Sm90ELb1ELb0ELb1ELb1ELb0ELb1ELb0ELb1ELb1ELb0ELb0ELb0EEENS1_21CollectiveEpilogueFwdINS6_IJSA_SB_SA_EEES9_NS_10bfloat16_tESF_Li256ELb1ELb0ELb0ELb1EEENS1_36VarlenDynamicPersistentTileSchedulerILi128ELi128ELi256ELi128ELb0ELb0ELb1ELb1ELb1ELb1EEEEEEEEEvNT_6ParamsE,"ax",@progbits
	.align	128
.text._ZN7cutlass13device_kernelIN5flash11enable_sm90INS1_16FlashAttnFwdSm90INS1_25CollectiveMainloopFwdSm90ILi2EN4cute5tupleIJNS5_1CILi1EEES8_S8_EEENS6_IJNS7_ILi128EEESA_NS7_ILi256EEEEEELi256ENS_12float_e4m3_tEfNS_4arch4Sm90ELb1ELb0ELb1ELb1ELb0ELb1ELb0ELb1ELb1ELb0ELb0ELb0EEENS1_21CollectiveEpilogueFwdINS6_IJSA_SB_SA_EEES9_NS_10bfloat16_tESF_Li256ELb1ELb0ELb0ELb1EEENS1_36VarlenDynamicPersistentTileSchedulerILi128ELi128ELi256ELi128ELb0ELb0ELb1ELb1ELb1ELb1EEEEEEEEEvNT_6ParamsE:
        .type           _ZN7cutlass13device_kernelIN5flash11enable_sm90INS1_16FlashAttnFwdSm90INS1_25CollectiveMainloopFwdSm90ILi2EN4cute5tupleIJNS5_1CILi1EEES8_S8_EEENS6_IJNS7_ILi128EEESA_NS7_ILi256EEEEEELi256ENS_12float_e4m3_tEfNS_4arch4Sm90ELb1ELb0ELb1ELb1ELb0ELb1ELb0ELb1ELb1ELb0ELb0ELb0EEENS1_21CollectiveEpilogueFwdINS6_IJSA_SB_SA_EEES9_NS_10bfloat16_tESF_Li256ELb1ELb0ELb0ELb1EEENS1_36VarlenDynamicPersistentTileSchedulerILi128ELi128ELi256ELi128ELb0ELb0ELb1ELb1ELb1ELb1EEEEEEEEEvNT_6ParamsE,@function
        .size           _ZN7cutlass13device_kernelIN5flash11enable_sm90INS1_16FlashAttnFwdSm90INS1_25CollectiveMainloopFwdSm90ILi2EN4cute5tupleIJNS5_1CILi1EEES8_S8_EEENS6_IJNS7_ILi128EEESA_NS7_ILi256EEEEEELi256ENS_12float_e4m3_tEfNS_4arch4Sm90ELb1ELb0ELb1ELb1ELb0ELb1ELb0ELb1ELb1ELb0ELb0ELb0EEENS1_21CollectiveEpilogueFwdINS6_IJSA_SB_SA_EEES9_NS_10bfloat16_tESF_Li256ELb1ELb0ELb0ELb1EEENS1_36VarlenDynamicPersistentTileSchedulerILi128ELi128ELi256ELi128ELb0ELb0ELb1ELb1ELb1ELb1EEEEEEEEEvNT_6ParamsE,(.L_x_17 - _ZN7cutlass13device_kernelIN5flash11enable_sm90INS1_16FlashAttnFwdSm90INS1_25CollectiveMainloopFwdSm90ILi2EN4cute5tupleIJNS5_1CILi1EEES8_S8_EEENS6_IJNS7_ILi128EEESA_NS7_ILi256EEEEEELi256ENS_12float_e4m3_tEfNS_4arch4Sm90ELb1ELb0ELb1ELb1ELb0ELb1ELb0ELb1ELb1ELb0ELb0ELb0EEENS1_21CollectiveEpilogueFwdINS6_IJSA_SB_SA_EEES9_NS_10bfloat16_tESF_Li256ELb1ELb0ELb0ELb1EEENS1_36VarlenDynamicPersistentTileSchedulerILi128ELi128ELi256ELi128ELb0ELb0ELb1ELb1ELb1ELb1EEEEEEEEEvNT_6ParamsE)
        .other          _ZN7cutlass13device_kernelIN5flash11enable_sm90INS1_16FlashAttnFwdSm90INS1_25CollectiveMainloopFwdSm90ILi2EN4cute5tupleIJNS5_1CILi1EEES8_S8_EEENS6_IJNS7_ILi128EEESA_NS7_ILi256EEEEEELi256ENS_12float_e4m3_tEfNS_4arch4Sm90ELb1ELb0ELb1ELb1ELb0ELb1ELb0ELb1ELb1ELb0ELb0ELb0EEENS1_21CollectiveEpilogueFwdINS6_IJSA_SB_SA_EEES9_NS_10bfloat16_tESF_Li256ELb1ELb0ELb0ELb1EEENS1_36VarlenDynamicPersistentTileSchedulerILi128ELi128ELi256ELi128ELb0ELb0ELb1ELb1ELb1ELb1EEEEEEEEEvNT_6ParamsE,@"STO_CUDA_ENTRY STV_DEFAULT"
_ZN7cutlass13device_kernelIN5flash11enable_sm90INS1_16FlashAttnFwdSm90INS1_25CollectiveMainloopFwdSm90ILi2EN4cute5tupleIJNS5_1CILi1EEES8_S8_EEENS6_IJNS7_ILi128EEESA_NS7_ILi256EEEEEELi256ENS_12float_e4m3_tEfNS_4arch4Sm90ELb1ELb0ELb1ELb1ELb0ELb1ELb0ELb1ELb1ELb0ELb0ELb0EEENS1_21CollectiveEpilogueFwdINS6_IJSA_SB_SA_EEES9_NS_10bfloat16_tESF_Li256ELb1ELb0ELb0ELb1EEENS1_36VarlenDynamicPersistentTileSchedulerILi128ELi128ELi256ELi128ELb0ELb0ELb1ELb1ELb1ELb1EEEEEEEEEvNT_6ParamsE:
[----:B------:R-:W-:Y:S01]  /*0000*/  LDC R1, c[0x0][0x37c] ;  /* 0x0000df00ff017b82 */ /* 0x000fe20000000800 */
[----:B------:R-:W-:Y:S05]  /*0010*/  EXIT ;  /* 0x000000000000794d */ /* 0x000fea0003800000 */
.L_x_8:
        /* <DEDUP_REMOVED lines=14> */
.L_x_17:


//--------------------- .nv.shared.reserved.0     --------------------------
	.section	.nv.shared.reserved.0,"aw",@nobits
	.weak		__nv_reservedSMEM_offset_0_alias
	.size		__nv_reservedSMEM_offset_0_alias, 0, 64
	.other		__nv_reservedSMEM_offset_0_alias,@"STO_CUDA_RESERVED_SHARED STV_DEFAULT"
__nv_reservedSMEM_offset_0_alias:
	.zero		0
	.zero		64


//--------------------- .nv.global                --------------------------
	.section	.nv.global,"aw",@nobits
.nv.global:
	.type		_ZN74_INTERNAL_7c8d3e2a_38_flash_fwd_hdim256_e4m3_softcap_sm90_cu_e763cb1e_31884cute1_E,@object
	.size		_ZN74_INTERNAL_7c8d3e2a_38_flash_fwd_hdim256_e4m3_softcap_sm90_cu_e763cb1e_31884cute1_E,(_ZN74_INTERNAL_7c8d3e2a_38_flash_fwd_hdim256_e4m3_softcap_sm90_cu_e763cb1e_31884cuda3std3__45__cpo6cbeginE - _ZN74_INTERNAL_7c8d3e2a_38_flash_fwd_hdim256_e4m3_softcap_sm90_cu_e763cb1e_31884cute1_E)
_ZN74_INTERNAL_7c8d3e2a_38_flash_fwd_hdim256_e4m3_softcap_sm90_cu_e763cb1e_31884cute1_E:
	.zero		1
	.type		_ZN74_INTERNAL_7c8d3e2a_38_flash_fwd_hdim256_e4m3_softcap_sm90_cu_e763cb1e_31884cuda3std3__45__cpo6cbeginE,@object
	.size		_ZN74_INTERNAL_7c8d3e2a_38_flash_fwd_hdim256_e4m3_softcap_sm90_cu_e763cb1e_31884cuda3std3__45__cpo6cbeginE,(_ZN74_INTERNAL_7c8d3e2a_38_flash_fwd_hdim256_e4m3_softcap_sm90_cu_e763cb1e_31884cuda3std3__48in_placeE - _ZN74_INTERNAL_7c8d3e2a_38_flash_fwd_hdim256_e4m3_softcap_sm90_cu_e763cb1e_31884cuda3std3__45__cpo6cbeginE)
_ZN74_INTERNAL_7c8d3e2a_38_flash_fwd_hdim256_e4m3_softcap_sm90_cu_e763cb1e_31884cuda3std3__45__cpo6cbeginE:
	.zero		1
	.type		_ZN74_INTERNAL_7c8d3e2a_38_flash_fwd_hdim256_e4m3_softcap_sm90_cu_e763cb1e_31884cuda3std3__48in_placeE,@object
	.size		_ZN74_INTERNAL_7c8d3e2a_38_flash_fwd_hdim256_e4m3_softcap_sm90_cu_e763cb1e_31884cuda3std3__48in_placeE,(_ZN74_INTERNAL_7c8d3e2a_38_flash_fwd_hdim256_e4m3_softcap_sm90_cu_e763cb1e_31884cuda3std6ranges3__45__cpo9iter_moveE - _ZN74_INTERNAL_7c8d3e2a_38_flash_fwd_hdim256_e4m3_softcap_sm90_cu_e763cb1e_31884cuda3std3__48in_placeE)
_ZN74_INTERNAL_7c8d3e2a_38_flash_fwd_hdim256_e4m3_softcap_sm90_cu_e763cb1e_31884cuda3std3__48in_placeE:
	.zero		1
	.type		_ZN74_INTERNAL_7c8d3e2a_38_flash_fwd_hdim256_e4m3_softcap_sm90_cu_e763cb1e_31884cuda3std6ranges3__45__cpo9iter_moveE,@object
	.size		_ZN74_INTERNAL_7c8d3e2a_38_flash_fwd_hdim256_e4m3_softcap_sm90_cu_e763cb1e_31884cuda3std6ranges3__45__cpo9iter_moveE,(_ZN74_INTERNAL_7c8d3e2a_38_flash_fwd_hdim256_e4m3_softcap_sm90_cu_e763cb1e_31884cuda3std3__45__cpo5beginE - _ZN74_INTERNAL_7c8d3e2a_38_flash_fwd_hdim256_e4m3_softcap_sm90_cu_e763cb1e_31884cuda3std6ranges3__45__cpo9iter_moveE)
_ZN74_INTERNAL_7c8d3e2a_38_flash_fwd_hdim256_e4m3_softcap_sm90_cu_e763cb1e_31884cuda3std6ranges3__45__cpo9iter_moveE:
	.zero		1
	.type		_ZN74_INTERNAL_7c8d3e2a_38_flash_fwd_hdim256_e4m3_softcap_sm90_cu_e763cb1e_31884cuda3std3__45__cpo5beginE,@object
	.size		_ZN74_INTERNAL_7c8d3e2a_38_flash_fwd_hdim256_e4m3_softcap_sm90_cu_e763cb1e_31884cuda3std3__45__cpo5beginE,(_ZN74_INTERNAL_7c8d3e2a_38_flash_fwd_hdim256_e4m3_softcap_sm90_cu_e763cb1e_31884cuda3std3__476_GLOBAL__N__7c8d3e2a_38_flash_fwd_hdim256_e4m3_softcap_sm90_cu_e763cb1e_31886ignoreE - _ZN74_INTERNAL_7c8d3e2a_38_flash_fwd_hdim256_e4m3_softcap_sm90_cu_e763cb1e_31884cuda3std3__45__cpo5beginE)
_ZN74_INTERNAL_7c8d3e2a_38_flash_fwd_hdim256_e4m3_softcap_sm90_cu_e763cb1e_31884cuda3std3__45__cpo5beginE:
	.zero		1
	.type		_ZN74_INTERNAL_7c8d3e2a_38_flash_fwd_hdim256_e4m3_softcap_sm90_cu_e763cb1e_31884cuda3std3__476_GLOBAL__N__7c8d3e2a_38_flash_fwd_hdim256_e4m3_softcap_sm90_cu_e763cb1e_31886ignoreE,@object
	.size		_ZN74_INTERNAL_7c8d3e2a_38_flash_fwd_hdim256_e4m3_softcap_sm90_cu_e763cb1e_31884cuda3std3__476_GLOBAL__N__7c8d3e2a_38_flash_fwd_hdim256_e4m3_softcap_sm90_cu_e763cb1e_31886ignoreE,(_ZN74_INTERNAL_7c8d3e2a_38_flash_fwd_hdim256_e4m3_softcap_sm90_cu_e763cb1e_31884cute7productE - _ZN74_INTERNAL_7c8d3e2a_38_flash_fwd_hdim256_e4m3_softcap_sm90_cu_e763cb1e_31884cuda3std3__476_GLOBAL__N__7c8d3e2a_38_flash_fwd_hdim256_e4m3_softcap_sm90_cu_e763cb1e_31886ignoreE)
_ZN74_INTERNAL_7c8d3e2a_38_flash_fwd_hdim256_e4m3_softcap_sm90_cu_e763cb1e_31884cuda3std3__476_GLOBAL__N__7c8d3e2a_38_flash_fwd_hdim256_e4m3_softcap_sm90_cu_e763cb1e_31886ignoreE:
	.zero		1
	.type		_ZN74_INTERNAL_7c8d3e2a_38_flash_fwd_hdim256_e4m3_softcap_sm90_cu_e763cb1e_31884cute7productE,@object
	.size		_ZN74_INTERNAL_7c8d3e2a_38_flash_fwd_hdim256_e4m3_softcap_sm90_cu_e763cb1e_31884cute7productE,(_ZN74_INTERNAL_7c8d3e2a_38_flash_fwd_hdim256_e4m3_softcap_sm90_cu_e763cb1e_31884cuda3std3__45__cpo3endE - _ZN74_INTERNAL_7c8d3e2a_38_flash_fwd_hdim256_e4m3_softcap_sm90_cu_e763cb1e_31884cute7productE)
_ZN74_INTERNAL_7c8d3e2a_38_flash_fwd_hdim256_e4m3_softcap_sm90_cu_e763cb1e_31884cute7productE:
	.zero		1
	.type		_ZN74_INTERNAL_7c8d3e2a_38_flash_fwd_hdim256_e4m3_softcap_sm90_cu_e763cb1e_31884cuda3std3__45__cpo3endE,@object
	.size		_ZN74_INTERNAL_7c8d3e2a_38_flash_fwd_hdim256_e4m3_softcap_sm90_cu_e763cb1e_31884cuda3std3__45__cpo3endE,(_ZN74_INTERNAL_7c8d3e2a_38_flash_fwd_hdim256_e4m3_softcap_sm90_cu_e763cb1e_31884cuda3std3__419piecewise_constructE - _ZN74_INTERNAL_7c8d3e2a_38_flash_fwd_hdim256_e4m3_softcap_sm90_cu_e763cb1e_31884cuda3std3__45__cpo3endE)
_ZN74_INTERNAL_7c8d3e2a_38_flash_fwd_hdim256_e4m3_softcap_sm90_cu_e763cb1e_31884cuda3std3__45__cpo3endE:
	.zero		1
	.type		_ZN74_INTERNAL_7c8d3e2a_38_flash_fwd_hdim256_e4m3_softcap_sm90_cu_e763cb1e_31884cuda3std3__419piecewise_constructE,@object
	.size		_ZN74_INTERNAL_7c8d3e2a_38_flash_fwd_hdim256_e4m3_softcap_sm90_cu_e763cb1e_31884cuda3std3__419piecewise_constructE,(_ZN74_INTERNAL_7c8d3e2a_38_flash_fwd_hdim256_e4m3_softcap_sm90_cu_e763cb1e_31884cuda3std3__45__cpo4cendE - _ZN74_INTERNAL_7c8d3e2a_38_flash_fwd_hdim256_e4m3_softcap_sm90_cu_e763cb1e_31884cuda3std3__419piecewise_constructE)
_ZN74_INTERNAL_7c8d3e2a_38_flash_fwd_hdim256_e4m3_softcap_sm90_cu_e763cb1e_31884cuda3std3__419piecewise_constructE:
	.zero		1
	.type		_ZN74_INTERNAL_7c8d3e2a_38_flash_fwd_hdim256_e4m3_softcap_sm90_cu_e763cb1e_31884cuda3std3__45__cpo4cendE,@object
	.size		_ZN74_INTERNAL_7c8d3e2a_38_flash_fwd_hdim256_e4m3_softcap_sm90_cu_e763cb1e_31884cuda3std3__45__cpo4cendE,(_ZN74_INTERNAL_7c8d3e2a_38_flash_fwd_hdim256_e4m3_softcap_sm90_cu_e763cb1e_31884cuda3std6ranges3__45__cpo4swapE - _ZN74_INTERNAL_7c8d3e2a_38_flash_fwd_hdim256_e4m3_softcap_sm90_cu_e763cb1e_31884cuda3std3__45__cpo4cendE)
_ZN74_INTERNAL_7c8d3e2a_38_flash_fwd_hdim256_e4m3_softcap_sm90_cu_e763cb1e_31884cuda3std3__45__cpo4cendE:
	.zero		1
	.type		_ZN74_INTERNAL_7c8d3e2a_38_flash_fwd_hdim256_e4m3_softcap_sm90_cu_e763cb1e_31884cuda3std6ranges3__45__cpo4swapE,@object
	.size		_ZN74_INTERNAL_7c8d3e2a_38_flash_fwd_hdim256_e4m3_softcap_sm90_cu_e763cb1e_31884cuda3std6ranges3__45__cpo4swapE,(.L_7 - _ZN74_INTERNAL_7c8d3e2a_38_flash_fwd_hdim256_e4m3_softcap_sm90_cu_e763cb1e_31884cuda3std6ranges3__45__cpo4swapE)
_ZN74_INTERNAL_7c8d3e2a_38_flash_fwd_hdim256_e4m3_softcap_sm90_cu_e763cb1e_31884cuda3std6ranges3__45__cpo4swapE:
	.zero		1
.L_7:


//--------------------- .nv.constant0._ZN7cutlass13device_kernelIN5flash11enable_sm90INS1_16FlashAttnFwdSm90INS1_25CollectiveMainloopFwdSm90ILi2EN4cute5tupleIJNS5_1CILi1EEES8_S8_EEENS6_IJNS7_ILi128EEESA_NS7_ILi256EEEEEELi256ENS_12float_e4m3_tEfNS_4arch4Sm90ELb0ELb0ELb1ELb0ELb0ELb0ELb0ELb1ELb1ELb0ELb0ELb0EEENS1_21CollectiveEpilogueFwdINS6_IJSA_SB_SA_EEES9_NS_10bfloat16_tESF_Li256ELb0ELb0ELb0ELb1EEENS1_29StaticPersistentTileSchedulerILb0EEEEEEEEEvNT_6ParamsE --------------------------
	.section	.nv.constant0._ZN7cutlass13device_kernelIN5flash11enable_sm90INS1_16FlashAttnFwdSm90INS1_25CollectiveMainloopFwdSm90ILi2EN4cute5tupleIJNS5_1CILi1EEES8_S8_EEENS6_IJNS7_ILi128EEESA_NS7_ILi256EEEEEELi256ENS_12float_e4m3_tEfNS_4arch4Sm90ELb0ELb0ELb1ELb0ELb0ELb0ELb0ELb1ELb1ELb0ELb0ELb0EEENS1_21CollectiveEpilogueFwdINS6_IJSA_SB_SA_EEES9_NS_10bfloat16_tESF_Li256ELb0ELb0ELb0ELb1EEENS1_29StaticPersistentTileSchedulerILb0EEEEEEEEEvNT_6ParamsE,"a",@progbits
	.sectionflags	@""
	.align	4
.nv.constant0._ZN7cutlass13device_kernelIN5flash11enable_sm90INS1_16FlashAttnFwdSm90INS1_25CollectiveMainloopFwdSm90ILi2EN4cute5tupleIJNS5_1CILi1EEES8_S8_EEENS6_IJNS7_ILi128EEESA_NS7_ILi256EEEEEELi256ENS_12float_e4m3_tEfNS_4arch4Sm90ELb0ELb0ELb1ELb0ELb0ELb0ELb0ELb1ELb1ELb0ELb0ELb0EEENS1_21CollectiveEpilogueFwdINS6_IJSA_SB_SA_EEES9_NS_10bfloat16_tESF_Li256ELb0ELb0ELb0ELb1EEENS1_29StaticPersistentTileSchedulerILb0EEEEEEEEEvNT_6ParamsE:
	.zero		3840


//--------------------- .nv.constant0._ZN7cutlass13device_kernelIN5flash11enable_sm90INS1_16FlashAttnFwdSm90INS1_25CollectiveMainloopFwdSm90ILi2EN4cute5tupleIJNS5_1CILi1EEES8_S8_EEENS6_IJNS7_ILi128EEESA_NS7_ILi256EEEEEELi256ENS_12float_e4m3_tEfNS_4arch4Sm90ELb0ELb0ELb1ELb1ELb0ELb0ELb0ELb1ELb1ELb0ELb0ELb0EEENS1_21CollectiveEpilogueFwdINS6_IJSA_SB_SA_EEES9_NS_10bfloat16_tESF_Li256ELb1ELb0ELb0ELb1EEENS1_36VarlenDynamicPersistentTileSchedulerILi128ELi128ELi256ELi128ELb0ELb0ELb1ELb0ELb1ELb1EEEEEEEEEvNT_6ParamsE --------------------------
	.section	.nv.constant0._ZN7cutlass13device_kernelIN5flash11enable_sm90INS1_16FlashAttnFwdSm90INS1_25CollectiveMainloopFwdSm90ILi2EN4cute5tupleIJNS5_1CILi1EEES8_S8_EEENS6_IJNS7_ILi128EEESA_NS7_ILi256EEEEEELi256ENS_12float_e4m3_tEfNS_4arch4Sm90ELb0ELb0ELb1ELb1ELb0ELb0ELb0ELb1ELb1ELb0ELb0ELb0EEENS1_21CollectiveEpilogueFwdINS6_IJSA_SB_SA_EEES9_NS_10bfloat16_tESF_Li256ELb1ELb0ELb0ELb1EEENS1_36VarlenDynamicPersistentTileSchedulerILi128ELi128ELi256ELi128ELb0ELb0ELb1ELb0ELb1ELb1EEEEEEEEEvNT_6ParamsE,"a",@progbits
	.sectionflags	@""
	.align	4
.nv.constant0._ZN7cutlass13device_kernelIN5flash11enable_sm90INS1_16FlashAttnFwdSm90INS1_25CollectiveMainloopFwdSm90ILi2EN4cute5tupleIJNS5_1CILi1EEES8_S8_EEENS6_IJNS7_ILi128EEESA_NS7_ILi256EEEEEELi256ENS_12float_e4m3_tEfNS_4arch4Sm90ELb0ELb0ELb1ELb1ELb0ELb0ELb0ELb1ELb1ELb0ELb0ELb0EEENS1_21CollectiveEpilogueFwdINS6_IJSA_SB_SA_EEES9_NS_10bfloat16_tESF_Li256ELb1ELb0ELb0ELb1EEENS1_36VarlenDynamicPersistentTileSchedulerILi128ELi128ELi256ELi128ELb0ELb0ELb1ELb0ELb1ELb1EEEEEEEEEvNT_6ParamsE:
	.zero		3456


//--------------------- .nv.constant0._ZN7cutlass13device_kernelIN5flash11enable_sm90INS1_16FlashAttnFwdSm90INS1_25CollectiveMainloopFwdSm90ILi2EN4cute5tupleIJNS5_1CILi1EEES8_S8_EEENS6_IJNS7_ILi128EEESA_NS7_ILi256EEEEEELi256ENS_12float_e4m3_tEfNS_4arch4Sm90ELb0ELb0ELb1ELb1ELb0ELb1ELb0ELb1ELb1ELb0ELb0ELb0EEENS1_21CollectiveEpilogueFwdINS6_IJSA_SB_SA_EEES9_NS_10bfloat16_tESF_Li256ELb1ELb0ELb0ELb1EEENS1_36VarlenDynamicPersistentTileSchedulerILi128ELi128ELi256ELi128ELb0ELb0ELb1ELb0ELb1ELb1EEEEEEEEEvNT_6ParamsE --------------------------
	.section	.nv.constant0._ZN7cutlass13device_kernelIN5flash11enable_sm90INS1_16FlashAttnFwdSm90INS1_25CollectiveMainloopFwdSm90ILi2EN4cute5tupleIJNS5_1CILi1EEES8_S8_EEENS6_IJNS7_ILi128EEESA_NS7_ILi256EEEEEELi256ENS_12float_e4m3_tEfNS_4arch4Sm90ELb0ELb0ELb1ELb1ELb0ELb1ELb0ELb1ELb1ELb0ELb0ELb0EEENS1_21CollectiveEpilogueFwdINS6_IJSA_SB_SA_EEES9_NS_10bfloat16_tESF_Li256ELb1ELb0ELb0ELb1EEENS1_36VarlenDynamicPersistentTileSchedulerILi128ELi128ELi256ELi128ELb0ELb0ELb1ELb0ELb1ELb1EEEEEEEEEvNT_6ParamsE,"a",@progbits
	.sectionflags	@""
	.align	4
.nv.constant0._ZN7cutlass13device_kernelIN5flash11enable_sm90INS1_16FlashAttnFwdSm90INS1_25CollectiveMainloopFwdSm90ILi2EN4cute5tupleIJNS5_1CILi1EEES8_S8_EEENS6_IJNS7_ILi128EEESA_NS7_ILi256EEEEEELi256ENS_12float_e4m3_tEfNS_4arch4Sm90ELb0ELb0ELb1ELb1ELb0ELb1ELb0ELb1ELb1ELb0ELb0ELb0EEENS1_21CollectiveEpilogueFwdINS6_IJSA_SB_SA_EEES9_NS_10bfloat16_tESF_Li256ELb1ELb0ELb0ELb1EEENS1_36VarlenDynamicPersistentTileSchedulerILi128ELi128ELi256ELi128ELb0ELb0ELb1ELb0ELb1ELb1EEEEEEEEEvNT_6ParamsE:
	.zero		3456


//--------------------- .nv.constant0._ZN7cutlass13device_kernelIN5flash11enable_sm90INS1_16FlashAttnFwdSm90INS1_25CollectiveMainloopFwdSm90ILi2EN4cute5tupleIJNS5_1CILi1EEES8_S8_EEENS6_IJNS7_ILi128EEENS7_ILi64EEENS7_ILi256EEEEEELi256ENS_12float_e4m3_tEfNS_4arch4Sm90ELb0ELb1ELb1ELb0ELb0ELb0ELb0ELb1ELb1ELb0ELb0ELb0EEENS1_21CollectiveEpilogueFwdINS6_IJSA_SC_SB_EEES9_NS_10bfloat16_tESG_Li256ELb0ELb0ELb0ELb1EEENS1_30DynamicPersistentTileSchedulerILi256ELi128ELb0ELb0ELb1EEEEEEEEEvNT_6ParamsE --------------------------
	.section	.nv.constant0._ZN7cutlass13device_kernelIN5flash11enable_sm90INS1_16FlashAttnFwdSm90INS1_25CollectiveMainloopFwdSm90ILi2EN4cute5tupleIJNS5_1CILi1EEES8_S8_EEENS6_IJNS7_ILi128EEENS7_ILi64EEENS7_ILi256EEEEEELi256ENS_12float_e4m3_tEfNS_4arch4Sm90ELb0ELb1ELb1ELb0ELb0ELb0ELb0ELb1ELb1ELb0ELb0ELb0EEENS1_21CollectiveEpilogueFwdINS6_IJSA_SC_SB_EEES9_NS_10bfloat16_tESG_Li256ELb0ELb0ELb0ELb1EEENS1_30DynamicPersistentTileSchedulerILi256ELi128ELb0ELb0ELb1EEEEEEEEEvNT_6ParamsE,"a",@progbits
	.sectionflags	@""
	.align	4
.nv.constant0._ZN7cutlass13device_kernelIN5flash11enable_sm90INS1_16FlashAttnFwdSm90INS1_25CollectiveMainloopFwdSm90ILi2EN4cute5tupleIJNS5_1CILi1EEES8_S8_EEENS6_IJNS7_ILi128EEENS7_ILi64EEENS7_ILi256EEEEEELi256ENS_12float_e4m3_tEfNS_4arch4Sm90ELb0ELb1ELb1ELb0ELb0ELb0ELb0ELb1ELb1ELb0ELb0ELb0EEENS1_21CollectiveEpilogueFwdINS6_IJSA_SC_SB_EEES9_NS_10bfloat16_tESG_Li256ELb0ELb0ELb0ELb1EEENS1_30DynamicPersistentTileSchedulerILi256ELi128ELb0ELb0ELb1EEEEEEEEEvNT_6ParamsE:
	.zero		3840


//--------------------- .nv.constant0._ZN7cutlass13device_kernelIN5flash11enable_sm90INS1_16FlashAttnFwdSm90INS1_25CollectiveMainloopFwdSm90ILi2EN4cute5tupleIJNS5_1CILi1EEES8_S8_EEENS6_IJNS7_ILi128EEENS7_ILi64EEENS7_ILi256EEEEEELi256ENS_12float_e4m3_tEfNS_4arch4Sm90ELb0ELb1ELb1ELb1ELb0ELb0ELb0ELb1ELb1ELb0ELb0ELb0EEENS1_21CollectiveEpilogueFwdINS6_IJSA_SC_SB_EEES9_NS_10bfloat16_tESG_Li256ELb1ELb0ELb0ELb1EEENS1_36VarlenDynamicPersistentTileSchedulerILi128ELi64ELi256ELi128ELb0ELb0ELb1ELb1ELb0ELb1EEEEEEEEEvNT_6ParamsE --------------------------
	.section	.nv.constant0._ZN7cutlass13device_kernelIN5flash11enable_sm90INS1_16FlashAttnFwdSm90INS1_25CollectiveMainloopFwdSm90ILi2EN4cute5tupleIJNS5_1CILi1EEES8_S8_EEENS6_IJNS7_ILi128EEENS7_ILi64EEENS7_ILi256EEEEEELi256ENS_12float_e4m3_tEfNS_4arch4Sm90ELb0ELb1ELb1ELb1ELb0ELb0ELb0ELb1ELb1ELb0ELb0ELb0EEENS1_21CollectiveEpilogueFwdINS6_IJSA_SC_SB_EEES9_NS_10bfloat16_tESG_Li256ELb1ELb0ELb0ELb1EEENS1_36VarlenDynamicPersistentTileSchedulerILi128ELi64ELi256ELi128ELb0ELb0ELb1ELb1ELb0ELb1EEEEEEEEEvNT_6ParamsE,"a",@progbits
	.sectionflags	@""
	.align	4
.nv.constant0._ZN7cutlass13device_kernelIN5flash11enable_sm90INS1_16FlashAttnFwdSm90INS1_25CollectiveMainloopFwdSm90ILi2EN4cute5tupleIJNS5_1CILi1EEES8_S8_EEENS6_IJNS7_ILi128EEENS7_ILi64EEENS7_ILi256EEEEEELi256ENS_12float_e4m3_tEfNS_4arch4Sm90ELb0ELb1ELb1ELb1ELb0ELb0ELb0ELb1ELb1ELb0ELb0ELb0EEENS1_21CollectiveEpilogueFwdINS6_IJSA_SC_SB_EEES9_NS_10bfloat16_tESG_Li256ELb1ELb0ELb0ELb1EEENS1_36VarlenDynamicPersistentTileSchedulerILi128ELi64ELi256ELi128ELb0ELb0ELb1ELb1ELb0ELb1EEEEEEEEEvNT_6ParamsE:
	.zero		3456


//--------------------- .nv.constant0._ZN7cutlass13device_kernelIN5flash11enable_sm90INS1_16FlashAttnFwdSm90INS1_25CollectiveMainloopFwdSm90ILi2EN4cute5tupleIJNS5_1CILi1EEES8_S8_EEENS6_IJNS7_ILi128EEENS7_ILi64EEENS7_ILi256EEEEEELi256ENS_12float_e4m3_tEfNS_4arch4Sm90ELb0ELb1ELb1ELb1ELb0ELb1ELb0ELb1ELb1ELb0ELb0ELb0EEENS1_21CollectiveEpilogueFwdINS6_IJSA_SC_SB_EEES9_NS_10bfloat16_tESG_Li256ELb1ELb0ELb0ELb1EEENS1_36VarlenDynamicPersistentTileSchedulerILi128ELi64ELi256ELi128ELb0ELb0ELb1ELb1ELb0ELb1EEEEEEEEEvNT_6ParamsE --------------------------
	.section	.nv.constant0._ZN7cutlass13device_kernelIN5flash11enable_sm90INS1_16FlashAttnFwdSm90INS1_25CollectiveMainloopFwdSm90ILi2EN4cute5tupleIJNS5_1CILi1EEES8_S8_EEENS6_IJNS7_ILi128EEENS7_ILi64EEENS7_ILi256EEEEEELi256ENS_12float_e4m3_tEfNS_4arch4Sm90ELb0ELb1ELb1ELb1ELb0ELb1ELb0ELb1ELb1ELb0ELb0ELb0EEENS1_21CollectiveEpilogueFwdINS6_IJSA_SC_SB_EEES9_NS_10bfloat16_tESG_Li256ELb1ELb0ELb0ELb1EEENS1_36VarlenDynamicPersistentTileSchedulerILi128ELi64ELi256ELi128ELb0ELb0ELb1ELb1ELb0ELb1EEEEEEEEEvNT_6ParamsE,"a",@progbits
	.sectionflags	@""
	.align	4
.nv.constant0._ZN7cutlass13device_kernelIN5flash11enable_sm90INS1_16FlashAttnFwdSm90INS1_25CollectiveMainloopFwdSm90ILi2EN4cute5tupleIJNS5_1CILi1EEES8_S8_EEENS6_IJNS7_ILi128EEENS7_ILi64EEENS7_ILi256EEEEEELi256ENS_12float_e4m3_tEfNS_4arch4Sm90ELb0ELb1ELb1ELb1ELb0ELb1ELb0ELb1ELb1ELb0ELb0ELb0EEENS1_21CollectiveEpilogueFwdINS6_IJSA_SC_SB_EEES9_NS_10bfloat16_tESG_Li256ELb1ELb0ELb0ELb1EEENS1_36VarlenDynamicPersistentTileSchedulerILi128ELi64ELi256ELi128ELb0ELb0ELb1ELb1ELb0ELb1EEEEEEEEEvNT_6ParamsE:
	.zero		3456


//--------------------- .nv.constant0._ZN7cutlass13device_kernelIN5flash11enable_sm90INS1_16FlashAttnFwdSm90INS1_25CollectiveMainloopFwdSm90ILi2EN4cute5tupleIJNS5_1CILi1EEES8_S8_EEENS6_IJNS7_ILi128EEESA_NS7_ILi256EEEEEELi256ENS_12float_e4m3_tEfNS_4arch4Sm90ELb1ELb0ELb1ELb0ELb0ELb0ELb0ELb1ELb1ELb0ELb0ELb0EEENS1_21CollectiveEpilogueFwdINS6_IJSA_SB_SA_EEES9_NS_10bfloat16_tESF_Li256ELb0ELb0ELb0ELb1EEENS1_30DynamicPersistentTileSchedulerILi256ELi128ELb0ELb0ELb1EEEEEEEEEvNT_6ParamsE --------------------------
	.section	.nv.constant0._ZN7cutlass13device_kernelIN5flash11enable_sm90INS1_16FlashAttnFwdSm90INS1_25CollectiveMainloopFwdSm90ILi2EN4cute5tupleIJNS5_1CILi1EEES8_S8_EEENS6_IJNS7_ILi128EEESA_NS7_ILi256EEEEEELi256ENS_12float_e4m3_tEfNS_4arch4Sm90ELb1ELb0ELb1ELb0ELb0ELb0ELb0ELb1ELb1ELb0ELb0ELb0EEENS1_21CollectiveEpilogueFwdINS6_IJSA_SB_SA_EEES9_NS_10bfloat16_tESF_Li256ELb0ELb0ELb0ELb1EEENS1_30DynamicPersistentTileSchedulerILi256ELi128ELb0ELb0ELb1EEEEEEEEEvNT_6ParamsE,"a",@progbits
	.sectionflags	@""
	.align	4
.nv.constant0._ZN7cutlass13device_kernelIN5flash11enable_sm90INS1_16FlashAttnFwdSm90INS1_25CollectiveMainloopFwdSm90ILi2EN4cute5tupleIJNS5_1CILi1EEES8_S8_EEENS6_IJNS7_ILi128EEESA_NS7_ILi256EEEEEELi256ENS_12float_e4m3_tEfNS_4arch4Sm90ELb1ELb0ELb1ELb0ELb0ELb0ELb0ELb1ELb1ELb0ELb0ELb0EEENS1_21CollectiveEpilogueFwdINS6_IJSA_SB_SA_EEES9_NS_10bfloat16_tESF_Li256ELb0ELb0ELb0ELb1EEENS1_30DynamicPersistentTileSchedulerILi256ELi128ELb0ELb0ELb1EEEEEEEEEvNT_6ParamsE:
	.zero		3840


//--------------------- .nv.constant0._ZN7cutlass13device_kernelIN5flash11enable_sm90INS1_16FlashAttnFwdSm90INS1_25CollectiveMainloopFwdSm90ILi2EN4cute5tupleIJNS5_1CILi1EEES8_S8_EEENS6_IJNS7_ILi128EEESA_NS7_ILi256EEEEEELi256ENS_12float_e4m3_tEfNS_4arch4Sm90ELb1ELb0ELb1ELb1ELb0ELb0ELb0ELb1ELb1ELb0ELb0ELb0EEENS1_21CollectiveEpilogueFwdINS6_IJSA_SB_SA_EEES9_NS_10bfloat16_tESF_Li256ELb1ELb0ELb0ELb1EEENS1_36VarlenDynamicPersistentTileSchedulerILi128ELi128ELi256ELi128ELb0ELb0ELb1ELb1ELb1ELb1EEEEEEEEEvNT_6ParamsE --------------------------
	.section	.nv.constant0._ZN7cutlass13device_kernelIN5flash11enable_sm90INS1_16FlashAttnFwdSm90INS1_25CollectiveMainloopFwdSm90ILi2EN4cute5tupleIJNS5_1CILi1EEES8_S8_EEENS6_IJNS7_ILi128EEESA_NS7_ILi256EEEEEELi256ENS_12float_e4m3_tEfNS_4arch4Sm90ELb1ELb0ELb1ELb1ELb0ELb0ELb0ELb1ELb1ELb0ELb0ELb0EEENS1_21CollectiveEpilogueFwdINS6_IJSA_SB_SA_EEES9_NS_10bfloat16_tESF_Li256ELb1ELb0ELb0ELb1EEENS1_36VarlenDynamicPersistentTileSchedulerILi128ELi128ELi256ELi128ELb0ELb0ELb1ELb1ELb1ELb1EEEEEEEEEvNT_6ParamsE,"a",@progbits
	.sectionflags	@""
	.align	4
.nv.constant0._ZN7cutlass13device_kernelIN5flash11enable_sm90INS1_16FlashAttnFwdSm90INS1_25CollectiveMainloopFwdSm90ILi2EN4cute5tupleIJNS5_1CILi1EEES8_S8_EEENS6_IJNS7_ILi128EEESA_NS7_ILi256EEEEEELi256ENS_12float_e4m3_tEfNS_4arch4Sm90ELb1ELb0ELb1ELb1ELb0ELb0ELb0ELb1ELb1ELb0ELb0ELb0EEENS1_21CollectiveEpilogueFwdINS6_IJSA_SB_SA_EEES9_NS_10bfloat16_tESF_Li256ELb1ELb0ELb0ELb1EEENS1_36VarlenDynamicPersistentTileSchedulerILi128ELi128ELi256ELi128ELb0ELb0ELb1ELb1ELb1ELb1EEEEEEEEEvNT_6ParamsE:
	.zero		3456


//--------------------- .nv.constant0._ZN7cutlass13device_kernelIN5flash11enable_sm90INS1_16FlashAttnFwdSm90INS1_25CollectiveMainloopFwdSm90ILi2EN4cute5tupleIJNS5_1CILi1EEES8_S8_EEENS6_IJNS7_ILi128EEESA_NS7_ILi256EEEEEELi256ENS_12float_e4m3_tEfNS_4arch4Sm90ELb1ELb0ELb1ELb1ELb0ELb1ELb0ELb1ELb1ELb0ELb0ELb0EEENS1_21CollectiveEpilogueFwdINS6_IJSA_SB_SA_EEES9_NS_10bfloat16_tESF_Li256ELb1ELb0ELb0ELb1EEENS1_36VarlenDynamicPersistentTileSchedulerILi128ELi128ELi256ELi128ELb0ELb0ELb1ELb1ELb1ELb1EEEEEEEEEvNT_6ParamsE --------------------------
	.section	.nv.constant0._ZN7cutlass13device_kernelIN5flash11enable_sm90INS1_16FlashAttnFwdSm90INS1_25CollectiveMainloopFwdSm90ILi2EN4cute5tupleIJNS5_1CILi1EEES8_S8_EEENS6_IJNS7_ILi128EEESA_NS7_ILi256EEEEEELi256ENS_12float_e4m3_tEfNS_4arch4Sm90ELb1ELb0ELb1ELb1ELb0ELb1ELb0ELb1ELb1ELb0ELb0ELb0EEENS1_21CollectiveEpilogueFwdINS6_IJSA_SB_SA_EEES9_NS_10bfloat16_tESF_Li256ELb1ELb0ELb0ELb1EEENS1_36VarlenDynamicPersistentTileSchedulerILi128ELi128ELi256ELi128ELb0ELb0ELb1ELb1ELb1ELb1EEEEEEEEEvNT_6ParamsE,"a",@progbits
	.sectionflags	@""
	.align	4
.nv.constant0._ZN7cutlass13device_kernelIN5flash11enable_sm90INS1_16FlashAttnFwdSm90INS1_25CollectiveMainloopFwdSm90ILi2EN4cute5tupleIJNS5_1CILi1EEES8_S8_EEENS6_IJNS7_ILi128EEESA_NS7_ILi256EEEEEELi256ENS_12float_e4m3_tEfNS_4arch4Sm90ELb1ELb0ELb1ELb1ELb0ELb1ELb0ELb1ELb1ELb0ELb0ELb0EEENS1_21CollectiveEpilogueFwdINS6_IJSA_SB_SA_EEES9_NS_10bfloat16_tESF_Li256ELb1ELb0ELb0ELb1EEENS1_36VarlenDynamicPersistentTileSchedulerILi128ELi128ELi256ELi128ELb0ELb0ELb1ELb1ELb1ELb1EEEEEEEEEvNT_6ParamsE:
	.zero		3456


//--------------------- SYMBOLS --------------------------

	.type		.nv.reservedSmem.offset0,@object
	.size		.nv.reservedSmem.offset0,0x4
